//
// Generated by NVIDIA NVVM Compiler
//
// Compiler Build ID: CL-36424714
// Cuda compilation tools, release 13.0, V13.0.88
// Based on NVVM 20.0.0
//

.version 9.0
.target sm_100
.address_size 64

	// .globl	fused_keyswitch_blind_rotate_kernel
.extern .shared .align 16 .b8 shared[];

.visible .entry fused_keyswitch_blind_rotate_kernel(
	.param .u64 .ptr .align 1 fused_keyswitch_blind_rotate_kernel_param_0,
	.param .u64 .ptr .align 1 fused_keyswitch_blind_rotate_kernel_param_1,
	.param .u64 .ptr .align 1 fused_keyswitch_blind_rotate_kernel_param_2,
	.param .u64 .ptr .align 1 fused_keyswitch_blind_rotate_kernel_param_3,
	.param .u64 .ptr .align 1 fused_keyswitch_blind_rotate_kernel_param_4,
	.param .u64 .ptr .align 1 fused_keyswitch_blind_rotate_kernel_param_5,
	.param .u64 .ptr .align 1 fused_keyswitch_blind_rotate_kernel_param_6,
	.param .u64 .ptr .align 1 fused_keyswitch_blind_rotate_kernel_param_7,
	.param .u64 .ptr .align 1 fused_keyswitch_blind_rotate_kernel_param_8,
	.param .align 8 .b8 fused_keyswitch_blind_rotate_kernel_param_9[120]
)
{
	.reg .pred 	%p<106>;
	.reg .b16 	%rs<44>;
	.reg .b32 	%r<308>;
	.reg .b64 	%rd<267>;

	ld.param.u64 	%rd75, [fused_keyswitch_blind_rotate_kernel_param_9+64];
	ld.param.u64 	%rd74, [fused_keyswitch_blind_rotate_kernel_param_9+56];
	ld.param.u32 	%r112, [fused_keyswitch_blind_rotate_kernel_param_9+40];
	ld.param.u64 	%rd72, [fused_keyswitch_blind_rotate_kernel_param_9+16];
	ld.param.u64 	%rd71, [fused_keyswitch_blind_rotate_kernel_param_9+8];
	ld.param.u64 	%rd70, [fused_keyswitch_blind_rotate_kernel_param_9];
	ld.param.u64 	%rd64, [fused_keyswitch_blind_rotate_kernel_param_0];
	ld.param.u64 	%rd65, [fused_keyswitch_blind_rotate_kernel_param_1];
	ld.param.u64 	%rd66, [fused_keyswitch_blind_rotate_kernel_param_3];
	ld.param.u64 	%rd67, [fused_keyswitch_blind_rotate_kernel_param_4];
	ld.param.u64 	%rd68, [fused_keyswitch_blind_rotate_kernel_param_5];
	ld.param.u64 	%rd69, [fused_keyswitch_blind_rotate_kernel_param_6];
	ld.param.u64 	%rd79, [fused_keyswitch_blind_rotate_kernel_param_7];
	ld.param.u64 	%rd80, [fused_keyswitch_blind_rotate_kernel_param_8];
	ld.param.v2.u32 	{%r110, %r111}, [fused_keyswitch_blind_rotate_kernel_param_9+32];
	ld.param.v2.u32 	{%r108, %r109}, [fused_keyswitch_blind_rotate_kernel_param_9+24];
	ld.param.v2.u32 	{%r113, %r114}, [fused_keyswitch_blind_rotate_kernel_param_9+72];
	cvta.to.global.u64 	%rd1, %rd80;
	cvta.to.global.u64 	%rd2, %rd79;
	mov.u32 	%r6, %ctaid.x;
	mov.u32 	%r7, %tid.x;
	mov.u32 	%r8, %ntid.x;
	setp.gt.u32 	%p1, %r7, %r113;
	@%p1 bra 	$L__BB0_3;
	mad.lo.s32 	%r122, %r6, %r113, %r6;
	cvt.u64.u32 	%rd6, %r122;
	cvta.to.global.u64 	%rd7, %rd65;
	mov.u32 	%r277, %r7;
$L__BB0_2:
	cvt.u64.u32 	%rd81, %r277;
	add.s64 	%rd82, %rd81, %rd6;
	shl.b64 	%rd83, %rd82, 3;
	add.s64 	%rd84, %rd7, %rd83;
	ld.global.nc.u64 	%rd85, [%rd84];
	shl.b32 	%r123, %r277, 3;
	mov.u32 	%r124, shared;
	add.s32 	%r125, %r124, %r123;
	st.shared.u64 	[%r125], %rd85;
	add.s32 	%r277, %r277, %r8;
	setp.le.u32 	%p2, %r277, %r113;
	@%p2 bra 	$L__BB0_2;
$L__BB0_3:
	shl.b32 	%r126, %r113, 3;
	mov.u32 	%r127, shared;
	add.s32 	%r11, %r127, %r126;
	bar.sync 	0;
	ld.shared.u64 	%rd8, [%r11];
	shl.b32 	%r128, %r108, 1;
	cvt.u64.u32 	%rd9, %r128;
	and.b64  	%rd86, %rd8, -4294967296;
	setp.ne.s64 	%p3, %rd86, 0;
	@%p3 bra 	$L__BB0_5;
	cvt.u32.u64 	%r129, %rd9;
	cvt.u32.u64 	%r130, %rd8;
	rem.u32 	%r131, %r130, %r129;
	cvt.u64.u32 	%rd255, %r131;
	bra.uni 	$L__BB0_6;
$L__BB0_5:
	rem.u64 	%rd255, %rd8, %rd9;
$L__BB0_6:
	cvt.u32.u64 	%r12, %rd255;
	setp.ge.u32 	%p4, %r7, %r108;
	@%p4 bra 	$L__BB0_9;
	mov.u32 	%r278, %r7;
$L__BB0_8:
	shl.b32 	%r132, %r278, 3;
	add.s32 	%r133, %r11, %r132;
	mov.b64 	%rd87, 0;
	st.shared.u64 	[%r133+8], %rd87;
	add.s32 	%r278, %r278, %r8;
	setp.lt.u32 	%p5, %r278, %r108;
	@%p5 bra 	$L__BB0_8;
$L__BB0_9:
	shl.b32 	%r134, %r108, 3;
	add.s32 	%r15, %r11, %r134;
	setp.ge.u32 	%p6, %r7, %r108;
	bar.sync 	0;
	@%p6 bra 	$L__BB0_17;
	cvta.to.global.u64 	%rd13, %rd67;
	cvt.u32.u64 	%r135, %rd9;
	rem.s32 	%r136, %r12, %r135;
	sub.s32 	%r137, %r135, %r136;
	rem.u32 	%r16, %r137, %r135;
	mov.u32 	%r279, %r7;
$L__BB0_11:
	sub.s32 	%r282, %r279, %r16;
	setp.gt.s32 	%p7, %r282, -1;
	mov.b16 	%rs36, 0;
	@%p7 bra 	$L__BB0_14;
	mov.b16 	%rs36, 0;
$L__BB0_13:
	add.s32 	%r282, %r282, %r108;
	xor.b16  	%rs36, %rs36, 1;
	setp.lt.s32 	%p8, %r282, 0;
	@%p8 bra 	$L__BB0_13;
$L__BB0_14:
	setp.lt.s32 	%p9, %r282, %r108;
	@%p9 bra 	$L__BB0_16;
$L__BB0_15:
	sub.s32 	%r282, %r282, %r108;
	and.b16  	%rs25, %rs36, 255;
	setp.eq.s16 	%p10, %rs25, 0;
	selp.u16 	%rs36, 1, 0, %p10;
	setp.ge.s32 	%p11, %r282, %r108;
	@%p11 bra 	$L__BB0_15;
$L__BB0_16:
	mul.wide.s32 	%rd88, %r282, 8;
	add.s64 	%rd89, %rd13, %rd88;
	ld.global.nc.u64 	%rd90, [%rd89];
	and.b16  	%rs26, %rs36, 255;
	setp.eq.s16 	%p12, %rs26, 0;
	setp.eq.s64 	%p13, %rd90, 0;
	sub.s64 	%rd91, %rd70, %rd90;
	selp.b64 	%rd92, 0, %rd91, %p13;
	selp.b64 	%rd93, %rd90, %rd92, %p12;
	shl.b32 	%r138, %r279, 3;
	add.s32 	%r139, %r15, %r138;
	st.shared.u64 	[%r139+8], %rd93;
	add.s32 	%r279, %r279, %r8;
	setp.lt.u32 	%p14, %r279, %r108;
	@%p14 bra 	$L__BB0_11;
$L__BB0_17:
	bar.sync 	0;
	setp.eq.s32 	%p15, %r113, 0;
	@%p15 bra 	$L__BB0_120;
	add.s32 	%r26, %r15, %r134;
	add.s32 	%r27, %r26, %r134;
	add.s32 	%r28, %r27, %r134;
	add.s32 	%r29, %r28, %r134;
	add.s32 	%r30, %r29, %r134;
	add.s32 	%r31, %r110, 1;
	mul.lo.s32 	%r142, %r108, %r111;
	mad.lo.s32 	%r143, %r142, %r110, %r142;
	mad.lo.s32 	%r32, %r143, %r110, %r143;
	shr.u32 	%r33, %r108, 1;
	add.s32 	%r144, %r8, %r33;
	add.s32 	%r34, %r144, -1;
	max.u32 	%r35, %r31, 1;
	cvta.to.global.u64 	%rd14, %rd68;
	cvta.to.global.u64 	%rd15, %rd69;
	mov.b32 	%r283, 0;
$L__BB0_19:
	shl.b32 	%r145, %r283, 3;
	mov.u32 	%r146, shared;
	add.s32 	%r147, %r146, %r145;
	ld.shared.u64 	%rd16, [%r147];
	and.b64  	%rd94, %rd16, -4294967296;
	setp.ne.s64 	%p16, %rd94, 0;
	@%p16 bra 	$L__BB0_21;
	cvt.u32.u64 	%r148, %rd9;
	cvt.u32.u64 	%r149, %rd16;
	rem.u32 	%r150, %r149, %r148;
	cvt.u64.u32 	%rd256, %r150;
	bra.uni 	$L__BB0_22;
$L__BB0_21:
	rem.u64 	%rd256, %rd16, %rd9;
$L__BB0_22:
	setp.eq.s64 	%p17, %rd256, 0;
	@%p17 bra 	$L__BB0_119;
	cvt.u32.u64 	%r151, %rd9;
	setp.ge.u32 	%p18, %r7, %r108;
	cvt.u32.u64 	%r152, %rd256;
	rem.s32 	%r153, %r152, %r151;
	add.s32 	%r154, %r153, %r151;
	rem.u32 	%r37, %r154, %r151;
	@%p18 bra 	$L__BB0_31;
	mov.u32 	%r284, %r7;
$L__BB0_25:
	sub.s32 	%r287, %r284, %r37;
	setp.gt.s32 	%p19, %r287, -1;
	mov.b16 	%rs39, 0;
	@%p19 bra 	$L__BB0_28;
	mov.b16 	%rs39, 0;
$L__BB0_27:
	add.s32 	%r287, %r287, %r108;
	xor.b16  	%rs39, %rs39, 1;
	setp.lt.s32 	%p20, %r287, 0;
	@%p20 bra 	$L__BB0_27;
$L__BB0_28:
	setp.lt.s32 	%p21, %r287, %r108;
	@%p21 bra 	$L__BB0_30;
$L__BB0_29:
	sub.s32 	%r287, %r287, %r108;
	and.b16  	%rs29, %rs39, 255;
	setp.eq.s16 	%p22, %rs29, 0;
	selp.u16 	%rs39, 1, 0, %p22;
	setp.ge.s32 	%p23, %r287, %r108;
	@%p23 bra 	$L__BB0_29;
$L__BB0_30:
	shl.b32 	%r155, %r287, 3;
	add.s32 	%r156, %r11, %r155;
	ld.shared.u64 	%rd95, [%r156+8];
	and.b16  	%rs30, %rs39, 255;
	setp.eq.s16 	%p24, %rs30, 0;
	setp.eq.s64 	%p25, %rd95, 0;
	sub.s64 	%rd96, %rd70, %rd95;
	selp.b64 	%rd97, 0, %rd96, %p25;
	selp.b64 	%rd98, %rd95, %rd97, %p24;
	shl.b32 	%r157, %r284, 3;
	add.s32 	%r158, %r26, %r157;
	st.shared.u64 	[%r158+8], %rd98;
	add.s32 	%r284, %r284, %r8;
	setp.lt.u32 	%p26, %r284, %r108;
	@%p26 bra 	$L__BB0_25;
$L__BB0_31:
	setp.ge.u32 	%p27, %r7, %r108;
	bar.sync 	0;
	@%p27 bra 	$L__BB0_39;
	mov.u32 	%r288, %r7;
$L__BB0_33:
	sub.s32 	%r291, %r288, %r37;
	setp.gt.s32 	%p28, %r291, -1;
	mov.b16 	%rs42, 0;
	@%p28 bra 	$L__BB0_36;
	mov.b16 	%rs42, 0;
$L__BB0_35:
	add.s32 	%r291, %r291, %r108;
	xor.b16  	%rs42, %rs42, 1;
	setp.lt.s32 	%p29, %r291, 0;
	@%p29 bra 	$L__BB0_35;
$L__BB0_36:
	setp.lt.s32 	%p30, %r291, %r108;
	@%p30 bra 	$L__BB0_38;
$L__BB0_37:
	sub.s32 	%r291, %r291, %r108;
	and.b16  	%rs33, %rs42, 255;
	setp.eq.s16 	%p31, %rs33, 0;
	selp.u16 	%rs42, 1, 0, %p31;
	setp.ge.s32 	%p32, %r291, %r108;
	@%p32 bra 	$L__BB0_37;
$L__BB0_38:
	shl.b32 	%r159, %r291, 3;
	add.s32 	%r160, %r15, %r159;
	ld.shared.u64 	%rd99, [%r160+8];
	and.b16  	%rs34, %rs42, 255;
	setp.eq.s16 	%p33, %rs34, 0;
	setp.eq.s64 	%p34, %rd99, 0;
	sub.s64 	%rd100, %rd70, %rd99;
	selp.b64 	%rd101, 0, %rd100, %p34;
	selp.b64 	%rd102, %rd99, %rd101, %p33;
	shl.b32 	%r161, %r288, 3;
	add.s32 	%r162, %r27, %r161;
	st.shared.u64 	[%r162+8], %rd102;
	add.s32 	%r288, %r288, %r8;
	setp.lt.u32 	%p35, %r288, %r108;
	@%p35 bra 	$L__BB0_33;
$L__BB0_39:
	setp.ge.u32 	%p36, %r7, %r108;
	bar.sync 	0;
	@%p36 bra 	$L__BB0_42;
	mov.u32 	%r292, %r7;
$L__BB0_41:
	shl.b32 	%r163, %r292, 3;
	add.s32 	%r164, %r26, %r163;
	ld.shared.u64 	%rd103, [%r164+8];
	add.s32 	%r165, %r11, %r163;
	ld.shared.u64 	%rd104, [%r165+8];
	setp.lt.u64 	%p37, %rd103, %rd104;
	selp.b64 	%rd105, %rd70, 0, %p37;
	sub.s64 	%rd106, %rd103, %rd104;
	add.s64 	%rd107, %rd106, %rd105;
	add.s32 	%r166, %r28, %r163;
	st.shared.u64 	[%r166+8], %rd107;
	add.s32 	%r167, %r27, %r163;
	ld.shared.u64 	%rd108, [%r167+8];
	add.s32 	%r168, %r15, %r163;
	ld.shared.u64 	%rd109, [%r168+8];
	setp.lt.u64 	%p38, %rd108, %rd109;
	selp.b64 	%rd110, %rd70, 0, %p38;
	sub.s64 	%rd111, %rd108, %rd109;
	add.s64 	%rd112, %rd111, %rd110;
	add.s32 	%r169, %r29, %r163;
	st.shared.u64 	[%r169+8], %rd112;
	add.s32 	%r292, %r292, %r8;
	setp.lt.u32 	%p39, %r292, %r108;
	@%p39 bra 	$L__BB0_41;
$L__BB0_42:
	setp.ge.u32 	%p40, %r7, %r108;
	bar.sync 	0;
	@%p40 bra 	$L__BB0_45;
	mov.u32 	%r293, %r7;
$L__BB0_44:
	shl.b32 	%r170, %r293, 3;
	add.s32 	%r171, %r26, %r170;
	mov.b64 	%rd113, 0;
	st.shared.u64 	[%r171+8], %rd113;
	add.s32 	%r172, %r27, %r170;
	st.shared.u64 	[%r172+8], %rd113;
	add.s32 	%r293, %r293, %r8;
	setp.lt.u32 	%p41, %r293, %r108;
	@%p41 bra 	$L__BB0_44;
$L__BB0_45:
	mul.lo.s32 	%r174, %r32, %r283;
	mul.wide.u32 	%rd114, %r174, 8;
	add.s64 	%rd20, %rd66, %rd114;
	bar.sync 	0;
	mov.b32 	%r294, 0;
$L__BB0_46:
	setp.eq.s32 	%p42, %r111, 0;
	@%p42 bra 	$L__BB0_96;
	mul.lo.s32 	%r61, %r294, %r111;
	setp.eq.s32 	%p43, %r294, 0;
	selp.b32 	%r176, %r28, %r29, %p43;
	add.s32 	%r62, %r176, 8;
	mov.b32 	%r295, 0;
$L__BB0_48:
	setp.ge.u32 	%p44, %r7, %r108;
	@%p44 bra 	$L__BB0_51;
	sub.s32 	%r177, %r295, %r111;
	mad.lo.s32 	%r178, %r177, %r112, 64;
	cvt.u64.u32 	%rd21, %r178;
	mov.u32 	%r296, %r7;
$L__BB0_50:
	shl.b32 	%r179, %r296, 3;
	add.s32 	%r180, %r62, %r179;
	ld.shared.u64 	%rd115, [%r180];
	cvt.u32.u64 	%r181, %rd21;
	shr.u64 	%rd116, %rd115, %r181;
	add.s64 	%rd117, %rd116, %rd74;
	and.b64  	%rd118, %rd117, %rd75;
	sub.s64 	%rd119, %rd118, %rd74;
	shr.s64 	%rd120, %rd119, 63;
	and.b64  	%rd121, %rd120, %rd70;
	add.s64 	%rd122, %rd121, %rd119;
	add.s32 	%r182, %r30, %r179;
	st.shared.u64 	[%r182+8], %rd122;
	add.s32 	%r296, %r296, %r8;
	setp.lt.u32 	%p45, %r296, %r108;
	@%p45 bra 	$L__BB0_50;
$L__BB0_51:
	setp.eq.s32 	%p46, %r109, 0;
	bar.sync 	0;
	@%p46 bra 	$L__BB0_58;
	div.u32 	%r184, %r34, %r8;
	max.u32 	%r66, %r184, 1;
	mov.b32 	%r297, 0;
$L__BB0_53:
	mov.u32 	%r67, %r297;
	setp.gt.u32 	%p47, %r8, %r34;
	add.s32 	%r297, %r67, 1;
	shr.u32 	%r69, %r108, %r297;
	@%p47 bra 	$L__BB0_57;
	shl.b32 	%r70, %r69, 1;
	mov.b32 	%r186, 1;
	shl.b32 	%r71, %r186, %r67;
	mov.b32 	%r298, 0;
$L__BB0_55:
	mad.lo.s32 	%r73, %r298, %r8, %r7;
	setp.ge.u32 	%p48, %r73, %r33;
	@%p48 bra 	$L__BB0_57;
	div.u32 	%r187, %r73, %r69;
	mul.lo.s32 	%r188, %r187, %r69;
	sub.s32 	%r189, %r73, %r188;
	mad.lo.s32 	%r190, %r70, %r187, %r189;
	add.s32 	%r191, %r187, %r71;
	mul.wide.u32 	%rd123, %r191, 8;
	add.s64 	%rd124, %rd14, %rd123;
	ld.global.nc.u64 	%rd125, [%rd124];
	add.s64 	%rd126, %rd15, %rd123;
	ld.global.nc.u64 	%rd127, [%rd126];
	shl.b32 	%r192, %r190, 3;
	add.s32 	%r193, %r30, %r192;
	ld.shared.u64 	%rd128, [%r193+8];
	shl.b32 	%r194, %r69, 3;
	add.s32 	%r195, %r193, %r194;
	ld.shared.u64 	%rd129, [%r195+8];
	mul.hi.u64 	%rd130, %rd129, %rd127;
	mul.lo.s64 	%rd131, %rd129, %rd125;
	mul.lo.s64 	%rd132, %rd130, %rd70;
	sub.s64 	%rd133, %rd131, %rd132;
	setp.lt.u64 	%p49, %rd133, %rd70;
	selp.b64 	%rd134, 0, %rd70, %p49;
	sub.s64 	%rd135, %rd133, %rd134;
	add.s64 	%rd136, %rd135, %rd128;
	setp.lt.u64 	%p50, %rd136, %rd70;
	selp.b64 	%rd137, 0, %rd70, %p50;
	sub.s64 	%rd138, %rd136, %rd137;
	setp.lt.u64 	%p51, %rd128, %rd135;
	selp.b64 	%rd139, %rd70, 0, %p51;
	sub.s64 	%rd140, %rd128, %rd135;
	add.s64 	%rd141, %rd140, %rd139;
	st.shared.u64 	[%r193+8], %rd138;
	st.shared.u64 	[%r195+8], %rd141;
	add.s32 	%r298, %r298, 1;
	setp.ne.s32 	%p52, %r298, %r66;
	@%p52 bra 	$L__BB0_55;
$L__BB0_57:
	bar.sync 	0;
	setp.ne.s32 	%p53, %r297, %r109;
	@%p53 bra 	$L__BB0_53;
$L__BB0_58:
	setp.ge.u32 	%p54, %r7, %r108;
	@%p54 bra 	$L__BB0_95;
	add.s32 	%r196, %r295, %r61;
	mul.lo.s32 	%r197, %r196, %r31;
	mul.lo.s32 	%r75, %r197, %r108;
	mov.u32 	%r299, %r7;
$L__BB0_60:
	shl.b32 	%r198, %r299, 3;
	add.s32 	%r199, %r30, %r198;
	ld.shared.u64 	%rd22, [%r199+8];
	add.s32 	%r77, %r299, %r75;
	mul.wide.u32 	%rd144, %r77, 8;
	add.s64 	%rd143, %rd20, %rd144;
	// begin inline asm
	ld.global.nc.u64 %rd142, [%rd143];
	// end inline asm
	mul.lo.s64 	%rd23, %rd142, %rd22;
	mul.hi.u64 	%rd24, %rd22, %rd142;
	setp.ne.s64 	%p55, %rd24, 0;
	@%p55 bra 	$L__BB0_64;
	or.b64  	%rd156, %rd23, %rd70;
	and.b64  	%rd157, %rd156, -4294967296;
	setp.ne.s64 	%p61, %rd157, 0;
	@%p61 bra 	$L__BB0_63;
	cvt.u32.u64 	%r212, %rd70;
	cvt.u32.u64 	%r213, %rd23;
	rem.u32 	%r214, %r213, %r212;
	cvt.u64.u32 	%rd261, %r214;
	bra.uni 	$L__BB0_77;
$L__BB0_63:
	rem.u64 	%rd261, %rd23, %rd70;
	bra.uni 	$L__BB0_77;
$L__BB0_64:
	rem.u64 	%rd145, 4294967296, %rd70;
	mul.lo.s64 	%rd27, %rd145, %rd145;
	or.b64  	%rd146, %rd27, %rd70;
	and.b64  	%rd147, %rd146, -4294967296;
	setp.ne.s64 	%p56, %rd147, 0;
	@%p56 bra 	$L__BB0_66;
	cvt.u32.u64 	%r200, %rd70;
	cvt.u32.u64 	%r201, %rd27;
	rem.u32 	%r202, %r201, %r200;
	cvt.u64.u32 	%rd257, %r202;
	bra.uni 	$L__BB0_67;
$L__BB0_66:
	rem.u64 	%rd257, %rd27, %rd70;
$L__BB0_67:
	or.b64  	%rd148, %rd23, %rd70;
	and.b64  	%rd149, %rd148, -4294967296;
	setp.ne.s64 	%p57, %rd149, 0;
	@%p57 bra 	$L__BB0_69;
	cvt.u32.u64 	%r203, %rd70;
	cvt.u32.u64 	%r204, %rd23;
	rem.u32 	%r205, %r204, %r203;
	cvt.u64.u32 	%rd258, %r205;
	bra.uni 	$L__BB0_70;
$L__BB0_69:
	rem.u64 	%rd258, %rd23, %rd70;
$L__BB0_70:
	or.b64  	%rd150, %rd24, %rd70;
	and.b64  	%rd151, %rd150, -4294967296;
	setp.ne.s64 	%p58, %rd151, 0;
	@%p58 bra 	$L__BB0_72;
	cvt.u32.u64 	%r206, %rd70;
	cvt.u32.u64 	%r207, %rd24;
	rem.u32 	%r208, %r207, %r206;
	cvt.u64.u32 	%rd259, %r208;
	bra.uni 	$L__BB0_73;
$L__BB0_72:
	rem.u64 	%rd259, %rd24, %rd70;
$L__BB0_73:
	mul.lo.s64 	%rd37, %rd259, %rd257;
	or.b64  	%rd152, %rd37, %rd70;
	and.b64  	%rd153, %rd152, -4294967296;
	setp.ne.s64 	%p59, %rd153, 0;
	@%p59 bra 	$L__BB0_75;
	cvt.u32.u64 	%r209, %rd70;
	cvt.u32.u64 	%r210, %rd37;
	rem.u32 	%r211, %r210, %r209;
	cvt.u64.u32 	%rd260, %r211;
	bra.uni 	$L__BB0_76;
$L__BB0_75:
	rem.u64 	%rd260, %rd37, %rd70;
$L__BB0_76:
	add.s64 	%rd154, %rd260, %rd258;
	setp.lt.u64 	%p60, %rd154, %rd70;
	selp.b64 	%rd155, 0, %rd70, %p60;
	sub.s64 	%rd261, %rd154, %rd155;
$L__BB0_77:
	add.s32 	%r215, %r77, %r108;
	mul.wide.u32 	%rd160, %r215, 8;
	add.s64 	%rd159, %rd20, %rd160;
	// begin inline asm
	ld.global.nc.u64 %rd158, [%rd159];
	// end inline asm
	mul.lo.s64 	%rd43, %rd158, %rd22;
	mul.hi.u64 	%rd44, %rd22, %rd158;
	setp.ne.s64 	%p62, %rd44, 0;
	@%p62 bra 	$L__BB0_81;
	or.b64  	%rd172, %rd43, %rd70;
	and.b64  	%rd173, %rd172, -4294967296;
	setp.ne.s64 	%p68, %rd173, 0;
	@%p68 bra 	$L__BB0_80;
	cvt.u32.u64 	%r228, %rd70;
	cvt.u32.u64 	%r229, %rd43;
	rem.u32 	%r230, %r229, %r228;
	cvt.u64.u32 	%rd266, %r230;
	bra.uni 	$L__BB0_94;
$L__BB0_80:
	rem.u64 	%rd266, %rd43, %rd70;
	bra.uni 	$L__BB0_94;
$L__BB0_81:
	rem.u64 	%rd161, 4294967296, %rd70;
	mul.lo.s64 	%rd47, %rd161, %rd161;
	or.b64  	%rd162, %rd47, %rd70;
	and.b64  	%rd163, %rd162, -4294967296;
	setp.ne.s64 	%p63, %rd163, 0;
	@%p63 bra 	$L__BB0_83;
	cvt.u32.u64 	%r216, %rd70;
	cvt.u32.u64 	%r217, %rd47;
	rem.u32 	%r218, %r217, %r216;
	cvt.u64.u32 	%rd262, %r218;
	bra.uni 	$L__BB0_84;
$L__BB0_83:
	rem.u64 	%rd262, %rd47, %rd70;
$L__BB0_84:
	or.b64  	%rd164, %rd43, %rd70;
	and.b64  	%rd165, %rd164, -4294967296;
	setp.ne.s64 	%p64, %rd165, 0;
	@%p64 bra 	$L__BB0_86;
	cvt.u32.u64 	%r219, %rd70;
	cvt.u32.u64 	%r220, %rd43;
	rem.u32 	%r221, %r220, %r219;
	cvt.u64.u32 	%rd263, %r221;
	bra.uni 	$L__BB0_87;
$L__BB0_86:
	rem.u64 	%rd263, %rd43, %rd70;
$L__BB0_87:
	or.b64  	%rd166, %rd44, %rd70;
	and.b64  	%rd167, %rd166, -4294967296;
	setp.ne.s64 	%p65, %rd167, 0;
	@%p65 bra 	$L__BB0_89;
	cvt.u32.u64 	%r222, %rd70;
	cvt.u32.u64 	%r223, %rd44;
	rem.u32 	%r224, %r223, %r222;
	cvt.u64.u32 	%rd264, %r224;
	bra.uni 	$L__BB0_90;
$L__BB0_89:
	rem.u64 	%rd264, %rd44, %rd70;
$L__BB0_90:
	mul.lo.s64 	%rd57, %rd264, %rd262;
	or.b64  	%rd168, %rd57, %rd70;
	and.b64  	%rd169, %rd168, -4294967296;
	setp.ne.s64 	%p66, %rd169, 0;
	@%p66 bra 	$L__BB0_92;
	cvt.u32.u64 	%r225, %rd70;
	cvt.u32.u64 	%r226, %rd57;
	rem.u32 	%r227, %r226, %r225;
	cvt.u64.u32 	%rd265, %r227;
	bra.uni 	$L__BB0_93;
$L__BB0_92:
	rem.u64 	%rd265, %rd57, %rd70;
$L__BB0_93:
	add.s64 	%rd170, %rd265, %rd263;
	setp.lt.u64 	%p67, %rd170, %rd70;
	selp.b64 	%rd171, 0, %rd70, %p67;
	sub.s64 	%rd266, %rd170, %rd171;
$L__BB0_94:
	shl.b32 	%r231, %r299, 3;
	add.s32 	%r232, %r26, %r231;
	ld.shared.u64 	%rd174, [%r232+8];
	add.s64 	%rd175, %rd174, %rd261;
	setp.lt.u64 	%p69, %rd175, %rd70;
	selp.b64 	%rd176, 0, %rd70, %p69;
	sub.s64 	%rd177, %rd175, %rd176;
	st.shared.u64 	[%r232+8], %rd177;
	add.s32 	%r233, %r27, %r231;
	ld.shared.u64 	%rd178, [%r233+8];
	add.s64 	%rd179, %rd178, %rd266;
	setp.lt.u64 	%p70, %rd179, %rd70;
	selp.b64 	%rd180, 0, %rd70, %p70;
	sub.s64 	%rd181, %rd179, %rd180;
	st.shared.u64 	[%r233+8], %rd181;
	add.s32 	%r299, %r299, %r8;
	setp.lt.u32 	%p71, %r299, %r108;
	@%p71 bra 	$L__BB0_60;
$L__BB0_95:
	bar.sync 	0;
	add.s32 	%r295, %r295, 1;
	setp.ne.s32 	%p72, %r295, %r111;
	@%p72 bra 	$L__BB0_48;
$L__BB0_96:
	add.s32 	%r294, %r294, 1;
	setp.ne.s32 	%p73, %r294, %r35;
	@%p73 bra 	$L__BB0_46;
	setp.eq.s32 	%p74, %r109, 0;
	@%p74 bra 	$L__BB0_104;
	div.u32 	%r235, %r34, %r8;
	max.u32 	%r81, %r235, 1;
	mov.b32 	%r300, 0;
$L__BB0_99:
	mov.u32 	%r82, %r300;
	setp.gt.u32 	%p75, %r8, %r34;
	add.s32 	%r300, %r82, 1;
	@%p75 bra 	$L__BB0_103;
	mov.b32 	%r237, -1;
	shl.b32 	%r238, %r237, %r82;
	not.b32 	%r84, %r238;
	mov.b32 	%r239, 2;
	shl.b32 	%r85, %r239, %r82;
	shr.u32 	%r86, %r108, %r300;
	mov.b32 	%r301, 0;
$L__BB0_101:
	mad.lo.s32 	%r88, %r301, %r8, %r7;
	setp.ge.u32 	%p76, %r88, %r33;
	@%p76 bra 	$L__BB0_103;
	shr.u32 	%r240, %r88, %r82;
	and.b32  	%r241, %r88, %r84;
	mad.lo.s32 	%r242, %r240, %r85, %r241;
	add.s32 	%r243, %r240, %r86;
	mul.wide.u32 	%rd182, %r243, 8;
	add.s64 	%rd183, %rd2, %rd182;
	ld.global.nc.u64 	%rd184, [%rd183];
	add.s64 	%rd185, %rd1, %rd182;
	ld.global.nc.u64 	%rd186, [%rd185];
	shl.b32 	%r244, %r242, 3;
	add.s32 	%r245, %r26, %r244;
	ld.shared.u64 	%rd187, [%r245+8];
	mov.b32 	%r246, 8;
	shl.b32 	%r247, %r246, %r82;
	add.s32 	%r248, %r245, %r247;
	ld.shared.u64 	%rd188, [%r248+8];
	add.s64 	%rd189, %rd188, %rd187;
	setp.lt.u64 	%p77, %rd189, %rd70;
	selp.b64 	%rd190, 0, %rd70, %p77;
	sub.s64 	%rd191, %rd189, %rd190;
	setp.lt.u64 	%p78, %rd187, %rd188;
	selp.b64 	%rd192, %rd70, 0, %p78;
	sub.s64 	%rd193, %rd187, %rd188;
	add.s64 	%rd194, %rd193, %rd192;
	mul.hi.u64 	%rd195, %rd194, %rd186;
	mul.lo.s64 	%rd196, %rd194, %rd184;
	mul.lo.s64 	%rd197, %rd195, %rd70;
	sub.s64 	%rd198, %rd196, %rd197;
	setp.lt.u64 	%p79, %rd198, %rd70;
	selp.b64 	%rd199, 0, %rd70, %p79;
	sub.s64 	%rd200, %rd198, %rd199;
	st.shared.u64 	[%r245+8], %rd191;
	st.shared.u64 	[%r248+8], %rd200;
	add.s32 	%r301, %r301, 1;
	setp.ne.s32 	%p80, %r301, %r81;
	@%p80 bra 	$L__BB0_101;
$L__BB0_103:
	bar.sync 	0;
	setp.eq.s32 	%p81, %r300, %r109;
	@%p81 bra 	$L__BB0_104;
	bra.uni 	$L__BB0_99;
$L__BB0_104:
	setp.ge.u32 	%p82, %r7, %r108;
	mov.u32 	%r302, %r7;
	@%p82 bra 	$L__BB0_106;
$L__BB0_105:
	shl.b32 	%r249, %r302, 3;
	add.s32 	%r250, %r26, %r249;
	ld.shared.u64 	%rd201, [%r250+8];
	mul.hi.u64 	%rd202, %rd201, %rd72;
	mul.lo.s64 	%rd203, %rd201, %rd71;
	mul.lo.s64 	%rd204, %rd202, %rd70;
	sub.s64 	%rd205, %rd203, %rd204;
	setp.lt.u64 	%p83, %rd205, %rd70;
	selp.b64 	%rd206, 0, %rd70, %p83;
	sub.s64 	%rd207, %rd205, %rd206;
	st.shared.u64 	[%r250+8], %rd207;
	add.s32 	%r302, %r302, %r8;
	setp.lt.u32 	%p84, %r302, %r108;
	@%p84 bra 	$L__BB0_105;
$L__BB0_106:
	setp.eq.s32 	%p85, %r109, 0;
	bar.sync 	0;
	@%p85 bra 	$L__BB0_113;
	div.u32 	%r252, %r34, %r8;
	max.u32 	%r92, %r252, 1;
	mov.b32 	%r303, 0;
$L__BB0_108:
	mov.u32 	%r93, %r303;
	setp.gt.u32 	%p86, %r8, %r34;
	add.s32 	%r303, %r93, 1;
	@%p86 bra 	$L__BB0_112;
	mov.b32 	%r254, -1;
	shl.b32 	%r255, %r254, %r93;
	not.b32 	%r95, %r255;
	mov.b32 	%r256, 2;
	shl.b32 	%r96, %r256, %r93;
	shr.u32 	%r97, %r108, %r303;
	mov.b32 	%r304, 0;
$L__BB0_110:
	mad.lo.s32 	%r99, %r304, %r8, %r7;
	setp.ge.u32 	%p87, %r99, %r33;
	@%p87 bra 	$L__BB0_112;
	shr.u32 	%r257, %r99, %r93;
	and.b32  	%r258, %r99, %r95;
	mad.lo.s32 	%r259, %r257, %r96, %r258;
	add.s32 	%r260, %r257, %r97;
	mul.wide.u32 	%rd208, %r260, 8;
	add.s64 	%rd209, %rd2, %rd208;
	ld.global.nc.u64 	%rd210, [%rd209];
	add.s64 	%rd211, %rd1, %rd208;
	ld.global.nc.u64 	%rd212, [%rd211];
	shl.b32 	%r261, %r259, 3;
	add.s32 	%r262, %r27, %r261;
	ld.shared.u64 	%rd213, [%r262+8];
	mov.b32 	%r263, 8;
	shl.b32 	%r264, %r263, %r93;
	add.s32 	%r265, %r262, %r264;
	ld.shared.u64 	%rd214, [%r265+8];
	add.s64 	%rd215, %rd214, %rd213;
	setp.lt.u64 	%p88, %rd215, %rd70;
	selp.b64 	%rd216, 0, %rd70, %p88;
	sub.s64 	%rd217, %rd215, %rd216;
	setp.lt.u64 	%p89, %rd213, %rd214;
	selp.b64 	%rd218, %rd70, 0, %p89;
	sub.s64 	%rd219, %rd213, %rd214;
	add.s64 	%rd220, %rd219, %rd218;
	mul.hi.u64 	%rd221, %rd220, %rd212;
	mul.lo.s64 	%rd222, %rd220, %rd210;
	mul.lo.s64 	%rd223, %rd221, %rd70;
	sub.s64 	%rd224, %rd222, %rd223;
	setp.lt.u64 	%p90, %rd224, %rd70;
	selp.b64 	%rd225, 0, %rd70, %p90;
	sub.s64 	%rd226, %rd224, %rd225;
	st.shared.u64 	[%r262+8], %rd217;
	st.shared.u64 	[%r265+8], %rd226;
	add.s32 	%r304, %r304, 1;
	setp.ne.s32 	%p91, %r304, %r92;
	@%p91 bra 	$L__BB0_110;
$L__BB0_112:
	bar.sync 	0;
	setp.eq.s32 	%p92, %r303, %r109;
	@%p92 bra 	$L__BB0_113;
	bra.uni 	$L__BB0_108;
$L__BB0_113:
	setp.ge.u32 	%p93, %r7, %r108;
	mov.u32 	%r305, %r7;
	@%p93 bra 	$L__BB0_115;
$L__BB0_114:
	shl.b32 	%r266, %r305, 3;
	add.s32 	%r267, %r27, %r266;
	ld.shared.u64 	%rd227, [%r267+8];
	mul.hi.u64 	%rd228, %rd227, %rd72;
	mul.lo.s64 	%rd229, %rd227, %rd71;
	mul.lo.s64 	%rd230, %rd228, %rd70;
	sub.s64 	%rd231, %rd229, %rd230;
	setp.lt.u64 	%p94, %rd231, %rd70;
	selp.b64 	%rd232, 0, %rd70, %p94;
	sub.s64 	%rd233, %rd231, %rd232;
	st.shared.u64 	[%r267+8], %rd233;
	add.s32 	%r305, %r305, %r8;
	setp.lt.u32 	%p95, %r305, %r108;
	@%p95 bra 	$L__BB0_114;
$L__BB0_115:
	setp.ge.u32 	%p96, %r7, %r108;
	bar.sync 	0;
	@%p96 bra 	$L__BB0_118;
	mov.u32 	%r306, %r7;
$L__BB0_117:
	shl.b32 	%r268, %r306, 3;
	add.s32 	%r269, %r11, %r268;
	ld.shared.u64 	%rd234, [%r269+8];
	add.s32 	%r270, %r26, %r268;
	ld.shared.u64 	%rd235, [%r270+8];
	add.s64 	%rd236, %rd235, %rd234;
	setp.lt.u64 	%p97, %rd236, %rd70;
	selp.b64 	%rd237, 0, %rd70, %p97;
	sub.s64 	%rd238, %rd236, %rd237;
	st.shared.u64 	[%r269+8], %rd238;
	add.s32 	%r271, %r15, %r268;
	ld.shared.u64 	%rd239, [%r271+8];
	add.s32 	%r272, %r27, %r268;
	ld.shared.u64 	%rd240, [%r272+8];
	add.s64 	%rd241, %rd240, %rd239;
	setp.lt.u64 	%p98, %rd241, %rd70;
	selp.b64 	%rd242, 0, %rd70, %p98;
	sub.s64 	%rd243, %rd241, %rd242;
	st.shared.u64 	[%r271+8], %rd243;
	add.s32 	%r306, %r306, %r8;
	setp.lt.u32 	%p99, %r306, %r108;
	@%p99 bra 	$L__BB0_117;
$L__BB0_118:
	bar.sync 	0;
$L__BB0_119:
	add.s32 	%r283, %r283, 1;
	setp.ne.s32 	%p100, %r283, %r113;
	@%p100 bra 	$L__BB0_19;
$L__BB0_120:
	setp.ge.u32 	%p101, %r7, %r108;
	mad.lo.s32 	%r273, %r6, %r108, %r6;
	cvta.to.global.u64 	%rd244, %rd64;
	mul.wide.u32 	%rd245, %r273, 8;
	add.s64 	%rd63, %rd244, %rd245;
	@%p101 bra 	$L__BB0_126;
	mov.u32 	%r307, %r7;
$L__BB0_122:
	setp.ne.s32 	%p102, %r307, 0;
	@%p102 bra 	$L__BB0_124;
	ld.shared.u64 	%rd251, [%r11+8];
	st.global.u64 	[%rd63], %rd251;
	bra.uni 	$L__BB0_125;
$L__BB0_124:
	sub.s32 	%r274, %r108, %r307;
	shl.b32 	%r275, %r274, 3;
	add.s32 	%r276, %r11, %r275;
	ld.shared.u64 	%rd246, [%r276+8];
	setp.eq.s64 	%p103, %rd246, 0;
	sub.s64 	%rd247, %rd70, %rd246;
	selp.b64 	%rd248, 0, %rd247, %p103;
	mul.wide.u32 	%rd249, %r307, 8;
	add.s64 	%rd250, %rd63, %rd249;
	st.global.u64 	[%rd250], %rd248;
$L__BB0_125:
	add.s32 	%r307, %r307, %r8;
	setp.lt.u32 	%p104, %r307, %r108;
	@%p104 bra 	$L__BB0_122;
$L__BB0_126:
	setp.ne.s32 	%p105, %r7, 0;
	@%p105 bra 	$L__BB0_128;
	ld.shared.u64 	%rd252, [%r15+8];
	mul.wide.u32 	%rd253, %r108, 8;
	add.s64 	%rd254, %rd63, %rd253;
	st.global.u64 	[%rd254], %rd252;
$L__BB0_128:
	ret;

}
	// .globl	fused_blind_rotate_kernel
.visible .entry fused_blind_rotate_kernel(
	.param .u64 .ptr .align 1 fused_blind_rotate_kernel_param_0,
	.param .u64 .ptr .align 1 fused_blind_rotate_kernel_param_1,
	.param .u64 .ptr .align 1 fused_blind_rotate_kernel_param_2,
	.param .u64 .ptr .align 1 fused_blind_rotate_kernel_param_3,
	.param .u64 .ptr .align 1 fused_blind_rotate_kernel_param_4,
	.param .u64 .ptr .align 1 fused_blind_rotate_kernel_param_5,
	.param .u64 .ptr .align 1 fused_blind_rotate_kernel_param_6,
	.param .u64 .ptr .align 1 fused_blind_rotate_kernel_param_7,
	.param .align 8 .b8 fused_blind_rotate_kernel_param_8[120]
)
{
	.reg .pred 	%p<101>;
	.reg .b16 	%rs<44>;
	.reg .b32 	%r<306>;
	.reg .b64 	%rd<263>;

	ld.param.u64 	%rd74, [fused_blind_rotate_kernel_param_8+64];
	ld.param.u64 	%rd73, [fused_blind_rotate_kernel_param_8+56];
	ld.param.u32 	%r112, [fused_blind_rotate_kernel_param_8+40];
	ld.param.u64 	%rd71, [fused_blind_rotate_kernel_param_8+16];
	ld.param.u64 	%rd70, [fused_blind_rotate_kernel_param_8+8];
	ld.param.u64 	%rd69, [fused_blind_rotate_kernel_param_8];
	ld.param.u64 	%rd64, [fused_blind_rotate_kernel_param_0];
	ld.param.u64 	%rd78, [fused_blind_rotate_kernel_param_1];
	ld.param.u64 	%rd65, [fused_blind_rotate_kernel_param_2];
	ld.param.u64 	%rd66, [fused_blind_rotate_kernel_param_3];
	ld.param.u64 	%rd67, [fused_blind_rotate_kernel_param_4];
	ld.param.u64 	%rd68, [fused_blind_rotate_kernel_param_5];
	ld.param.u64 	%rd79, [fused_blind_rotate_kernel_param_6];
	ld.param.u64 	%rd80, [fused_blind_rotate_kernel_param_7];
	ld.param.v2.u32 	{%r110, %r111}, [fused_blind_rotate_kernel_param_8+32];
	ld.param.v2.u32 	{%r113, %r114}, [fused_blind_rotate_kernel_param_8+72];
	ld.param.v2.u32 	{%r108, %r109}, [fused_blind_rotate_kernel_param_8+24];
	cvta.to.global.u64 	%rd1, %rd80;
	cvta.to.global.u64 	%rd2, %rd79;
	cvta.to.global.u64 	%rd81, %rd78;
	mov.u32 	%r6, %ctaid.x;
	mov.u32 	%r305, %tid.x;
	mov.u32 	%r8, %ntid.x;
	shl.b32 	%r9, %r108, 4;
	mul.lo.s32 	%r10, %r108, 24;
	mad.lo.s32 	%r122, %r6, %r113, %r6;
	mul.wide.u32 	%rd82, %r122, 8;
	add.s64 	%rd5, %rd81, %rd82;
	mul.wide.u32 	%rd83, %r113, 8;
	add.s64 	%rd84, %rd5, %rd83;
	ld.global.nc.u64 	%rd6, [%rd84];
	shl.b32 	%r123, %r108, 1;
	cvt.u64.u32 	%rd7, %r123;
	and.b64  	%rd85, %rd6, -4294967296;
	setp.ne.s64 	%p1, %rd85, 0;
	@%p1 bra 	$L__BB1_2;
	cvt.u32.u64 	%r124, %rd7;
	cvt.u32.u64 	%r125, %rd6;
	rem.u32 	%r126, %r125, %r124;
	cvt.u64.u32 	%rd251, %r126;
	bra.uni 	$L__BB1_3;
$L__BB1_2:
	rem.u64 	%rd251, %rd6, %rd7;
$L__BB1_3:
	cvt.u32.u64 	%r11, %rd251;
	setp.ge.u32 	%p2, %r305, %r108;
	@%p2 bra 	$L__BB1_6;
	mov.u32 	%r128, shared;
	mov.u32 	%r276, %r305;
$L__BB1_5:
	shl.b32 	%r127, %r276, 3;
	add.s32 	%r129, %r128, %r127;
	mov.b64 	%rd86, 0;
	st.shared.u64 	[%r129], %rd86;
	add.s32 	%r276, %r276, %r8;
	setp.lt.u32 	%p3, %r276, %r108;
	@%p3 bra 	$L__BB1_5;
$L__BB1_6:
	shl.b32 	%r130, %r108, 3;
	mov.u32 	%r131, shared;
	add.s32 	%r14, %r131, %r130;
	setp.ge.u32 	%p4, %r305, %r108;
	bar.sync 	0;
	@%p4 bra 	$L__BB1_14;
	cvta.to.global.u64 	%rd11, %rd66;
	cvt.u32.u64 	%r132, %rd7;
	rem.s32 	%r133, %r11, %r132;
	sub.s32 	%r134, %r132, %r133;
	rem.u32 	%r15, %r134, %r132;
	mov.u32 	%r277, %r305;
$L__BB1_8:
	sub.s32 	%r280, %r277, %r15;
	setp.gt.s32 	%p5, %r280, -1;
	mov.b16 	%rs36, 0;
	@%p5 bra 	$L__BB1_11;
	mov.b16 	%rs36, 0;
$L__BB1_10:
	add.s32 	%r280, %r280, %r108;
	xor.b16  	%rs36, %rs36, 1;
	setp.lt.s32 	%p6, %r280, 0;
	@%p6 bra 	$L__BB1_10;
$L__BB1_11:
	setp.lt.s32 	%p7, %r280, %r108;
	@%p7 bra 	$L__BB1_13;
$L__BB1_12:
	sub.s32 	%r280, %r280, %r108;
	and.b16  	%rs25, %rs36, 255;
	setp.eq.s16 	%p8, %rs25, 0;
	selp.u16 	%rs36, 1, 0, %p8;
	setp.ge.s32 	%p9, %r280, %r108;
	@%p9 bra 	$L__BB1_12;
$L__BB1_13:
	mul.wide.s32 	%rd87, %r280, 8;
	add.s64 	%rd88, %rd11, %rd87;
	ld.global.nc.u64 	%rd89, [%rd88];
	and.b16  	%rs26, %rs36, 255;
	setp.eq.s16 	%p10, %rs26, 0;
	setp.eq.s64 	%p11, %rd89, 0;
	sub.s64 	%rd90, %rd69, %rd89;
	selp.b64 	%rd91, 0, %rd90, %p11;
	selp.b64 	%rd92, %rd89, %rd91, %p10;
	shl.b32 	%r135, %r277, 3;
	add.s32 	%r136, %r14, %r135;
	st.shared.u64 	[%r136], %rd92;
	add.s32 	%r277, %r277, %r8;
	setp.lt.u32 	%p12, %r277, %r108;
	@%p12 bra 	$L__BB1_8;
$L__BB1_14:
	bar.sync 	0;
	setp.eq.s32 	%p13, %r113, 0;
	@%p13 bra 	$L__BB1_117;
	add.s32 	%r25, %r131, %r9;
	add.s32 	%r26, %r131, %r10;
	add.s32 	%r27, %r25, %r9;
	add.s32 	%r28, %r27, %r9;
	add.s32 	%r29, %r110, 1;
	shr.u32 	%r30, %r108, 1;
	add.s32 	%r139, %r8, %r30;
	add.s32 	%r31, %r139, -1;
	max.u32 	%r32, %r29, 1;
	add.s32 	%r33, %r26, %r9;
	cvta.to.global.u64 	%rd12, %rd67;
	cvta.to.global.u64 	%rd13, %rd68;
	mov.b32 	%r281, 0;
$L__BB1_16:
	mul.wide.u32 	%rd93, %r281, 8;
	add.s64 	%rd94, %rd5, %rd93;
	ld.global.nc.u64 	%rd14, [%rd94];
	and.b64  	%rd95, %rd14, -4294967296;
	setp.ne.s64 	%p14, %rd95, 0;
	@%p14 bra 	$L__BB1_18;
	cvt.u32.u64 	%r140, %rd7;
	cvt.u32.u64 	%r141, %rd14;
	rem.u32 	%r142, %r141, %r140;
	cvt.u64.u32 	%rd252, %r142;
	bra.uni 	$L__BB1_19;
$L__BB1_18:
	rem.u64 	%rd252, %rd14, %rd7;
$L__BB1_19:
	setp.eq.s64 	%p15, %rd252, 0;
	@%p15 bra 	$L__BB1_116;
	cvt.u32.u64 	%r143, %rd7;
	setp.ge.u32 	%p16, %r305, %r108;
	cvt.u32.u64 	%r144, %rd252;
	rem.s32 	%r145, %r144, %r143;
	add.s32 	%r146, %r145, %r143;
	rem.u32 	%r35, %r146, %r143;
	@%p16 bra 	$L__BB1_28;
	mov.u32 	%r282, %r305;
$L__BB1_22:
	sub.s32 	%r285, %r282, %r35;
	setp.gt.s32 	%p17, %r285, -1;
	mov.b16 	%rs39, 0;
	@%p17 bra 	$L__BB1_25;
	mov.b16 	%rs39, 0;
$L__BB1_24:
	add.s32 	%r285, %r285, %r108;
	xor.b16  	%rs39, %rs39, 1;
	setp.lt.s32 	%p18, %r285, 0;
	@%p18 bra 	$L__BB1_24;
$L__BB1_25:
	setp.lt.s32 	%p19, %r285, %r108;
	@%p19 bra 	$L__BB1_27;
$L__BB1_26:
	sub.s32 	%r285, %r285, %r108;
	and.b16  	%rs29, %rs39, 255;
	setp.eq.s16 	%p20, %rs29, 0;
	selp.u16 	%rs39, 1, 0, %p20;
	setp.ge.s32 	%p21, %r285, %r108;
	@%p21 bra 	$L__BB1_26;
$L__BB1_27:
	shl.b32 	%r147, %r285, 3;
	mov.u32 	%r148, shared;
	add.s32 	%r149, %r148, %r147;
	ld.shared.u64 	%rd96, [%r149];
	and.b16  	%rs30, %rs39, 255;
	setp.eq.s16 	%p22, %rs30, 0;
	setp.eq.s64 	%p23, %rd96, 0;
	sub.s64 	%rd97, %rd69, %rd96;
	selp.b64 	%rd98, 0, %rd97, %p23;
	selp.b64 	%rd99, %rd96, %rd98, %p22;
	shl.b32 	%r150, %r282, 3;
	add.s32 	%r151, %r25, %r150;
	st.shared.u64 	[%r151], %rd99;
	add.s32 	%r282, %r282, %r8;
	setp.lt.u32 	%p24, %r282, %r108;
	@%p24 bra 	$L__BB1_22;
$L__BB1_28:
	setp.ge.u32 	%p25, %r305, %r108;
	bar.sync 	0;
	@%p25 bra 	$L__BB1_36;
	mov.u32 	%r286, %r305;
$L__BB1_30:
	sub.s32 	%r289, %r286, %r35;
	setp.gt.s32 	%p26, %r289, -1;
	mov.b16 	%rs42, 0;
	@%p26 bra 	$L__BB1_33;
	mov.b16 	%rs42, 0;
$L__BB1_32:
	add.s32 	%r289, %r289, %r108;
	xor.b16  	%rs42, %rs42, 1;
	setp.lt.s32 	%p27, %r289, 0;
	@%p27 bra 	$L__BB1_32;
$L__BB1_33:
	setp.lt.s32 	%p28, %r289, %r108;
	@%p28 bra 	$L__BB1_35;
$L__BB1_34:
	sub.s32 	%r289, %r289, %r108;
	and.b16  	%rs33, %rs42, 255;
	setp.eq.s16 	%p29, %rs33, 0;
	selp.u16 	%rs42, 1, 0, %p29;
	setp.ge.s32 	%p30, %r289, %r108;
	@%p30 bra 	$L__BB1_34;
$L__BB1_35:
	shl.b32 	%r152, %r289, 3;
	add.s32 	%r153, %r14, %r152;
	ld.shared.u64 	%rd100, [%r153];
	and.b16  	%rs34, %rs42, 255;
	setp.eq.s16 	%p31, %rs34, 0;
	setp.eq.s64 	%p32, %rd100, 0;
	sub.s64 	%rd101, %rd69, %rd100;
	selp.b64 	%rd102, 0, %rd101, %p32;
	selp.b64 	%rd103, %rd100, %rd102, %p31;
	shl.b32 	%r154, %r286, 3;
	add.s32 	%r155, %r26, %r154;
	st.shared.u64 	[%r155], %rd103;
	add.s32 	%r286, %r286, %r8;
	setp.lt.u32 	%p33, %r286, %r108;
	@%p33 bra 	$L__BB1_30;
$L__BB1_36:
	setp.ge.u32 	%p34, %r305, %r108;
	bar.sync 	0;
	@%p34 bra 	$L__BB1_39;
	mov.u32 	%r290, %r305;
$L__BB1_38:
	shl.b32 	%r156, %r290, 3;
	add.s32 	%r157, %r25, %r156;
	ld.shared.u64 	%rd104, [%r157];
	mov.u32 	%r158, shared;
	add.s32 	%r159, %r158, %r156;
	ld.shared.u64 	%rd105, [%r159];
	setp.lt.u64 	%p35, %rd104, %rd105;
	selp.b64 	%rd106, %rd69, 0, %p35;
	sub.s64 	%rd107, %rd104, %rd105;
	add.s64 	%rd108, %rd107, %rd106;
	shl.b32 	%r160, %r108, 5;
	add.s32 	%r161, %r159, %r160;
	st.shared.u64 	[%r161], %rd108;
	add.s32 	%r162, %r159, %r10;
	ld.shared.u64 	%rd109, [%r162];
	add.s32 	%r163, %r14, %r156;
	ld.shared.u64 	%rd110, [%r163];
	setp.lt.u64 	%p36, %rd109, %rd110;
	selp.b64 	%rd111, %rd69, 0, %p36;
	sub.s64 	%rd112, %rd109, %rd110;
	add.s64 	%rd113, %rd112, %rd111;
	add.s32 	%r164, %r163, %r160;
	st.shared.u64 	[%r164], %rd113;
	add.s32 	%r290, %r290, %r8;
	setp.lt.u32 	%p37, %r290, %r108;
	@%p37 bra 	$L__BB1_38;
$L__BB1_39:
	setp.ge.u32 	%p38, %r305, %r108;
	bar.sync 	0;
	@%p38 bra 	$L__BB1_42;
	mov.u32 	%r291, %r305;
$L__BB1_41:
	shl.b32 	%r165, %r291, 3;
	add.s32 	%r166, %r25, %r165;
	mov.b64 	%rd114, 0;
	st.shared.u64 	[%r166], %rd114;
	add.s32 	%r167, %r26, %r165;
	st.shared.u64 	[%r167], %rd114;
	add.s32 	%r291, %r291, %r8;
	setp.lt.u32 	%p39, %r291, %r108;
	@%p39 bra 	$L__BB1_41;
$L__BB1_42:
	mul.lo.s32 	%r169, %r108, %r111;
	mul.lo.s32 	%r170, %r169, %r29;
	mul.lo.s32 	%r171, %r170, %r29;
	mul.lo.s32 	%r172, %r171, %r281;
	mul.wide.u32 	%rd115, %r172, 8;
	add.s64 	%rd18, %rd65, %rd115;
	bar.sync 	0;
	mov.b32 	%r292, 0;
$L__BB1_43:
	setp.eq.s32 	%p40, %r111, 0;
	@%p40 bra 	$L__BB1_93;
	mul.lo.s32 	%r59, %r292, %r111;
	setp.eq.s32 	%p41, %r292, 0;
	selp.b32 	%r60, %r27, %r33, %p41;
	mov.b32 	%r293, 0;
$L__BB1_45:
	setp.ge.u32 	%p42, %r305, %r108;
	@%p42 bra 	$L__BB1_48;
	sub.s32 	%r174, %r293, %r111;
	mad.lo.s32 	%r175, %r174, %r112, 64;
	cvt.u64.u32 	%rd19, %r175;
	mov.u32 	%r294, %r305;
$L__BB1_47:
	shl.b32 	%r176, %r294, 3;
	add.s32 	%r177, %r60, %r176;
	ld.shared.u64 	%rd116, [%r177];
	cvt.u32.u64 	%r178, %rd19;
	shr.u64 	%rd117, %rd116, %r178;
	add.s64 	%rd118, %rd117, %rd73;
	and.b64  	%rd119, %rd118, %rd74;
	sub.s64 	%rd120, %rd119, %rd73;
	shr.s64 	%rd121, %rd120, 63;
	and.b64  	%rd122, %rd121, %rd69;
	add.s64 	%rd123, %rd122, %rd120;
	add.s32 	%r179, %r28, %r176;
	st.shared.u64 	[%r179], %rd123;
	add.s32 	%r294, %r294, %r8;
	setp.lt.u32 	%p43, %r294, %r108;
	@%p43 bra 	$L__BB1_47;
$L__BB1_48:
	setp.eq.s32 	%p44, %r109, 0;
	bar.sync 	0;
	@%p44 bra 	$L__BB1_55;
	div.u32 	%r181, %r31, %r8;
	max.u32 	%r64, %r181, 1;
	mov.b32 	%r295, 0;
$L__BB1_50:
	mov.u32 	%r65, %r295;
	setp.gt.u32 	%p45, %r8, %r31;
	add.s32 	%r295, %r65, 1;
	shr.u32 	%r67, %r108, %r295;
	@%p45 bra 	$L__BB1_54;
	shl.b32 	%r68, %r67, 1;
	mov.b32 	%r183, 1;
	shl.b32 	%r69, %r183, %r65;
	mov.b32 	%r296, 0;
$L__BB1_52:
	mad.lo.s32 	%r71, %r296, %r8, %r305;
	setp.ge.u32 	%p46, %r71, %r30;
	@%p46 bra 	$L__BB1_54;
	div.u32 	%r184, %r71, %r67;
	mul.lo.s32 	%r185, %r184, %r67;
	sub.s32 	%r186, %r71, %r185;
	mad.lo.s32 	%r187, %r68, %r184, %r186;
	add.s32 	%r188, %r184, %r69;
	mul.wide.u32 	%rd124, %r188, 8;
	add.s64 	%rd125, %rd12, %rd124;
	ld.global.nc.u64 	%rd126, [%rd125];
	add.s64 	%rd127, %rd13, %rd124;
	ld.global.nc.u64 	%rd128, [%rd127];
	shl.b32 	%r189, %r187, 3;
	add.s32 	%r190, %r28, %r189;
	ld.shared.u64 	%rd129, [%r190];
	shl.b32 	%r191, %r67, 3;
	add.s32 	%r192, %r190, %r191;
	ld.shared.u64 	%rd130, [%r192];
	mul.hi.u64 	%rd131, %rd130, %rd128;
	mul.lo.s64 	%rd132, %rd130, %rd126;
	mul.lo.s64 	%rd133, %rd131, %rd69;
	sub.s64 	%rd134, %rd132, %rd133;
	setp.lt.u64 	%p47, %rd134, %rd69;
	selp.b64 	%rd135, 0, %rd69, %p47;
	sub.s64 	%rd136, %rd134, %rd135;
	add.s64 	%rd137, %rd136, %rd129;
	setp.lt.u64 	%p48, %rd137, %rd69;
	selp.b64 	%rd138, 0, %rd69, %p48;
	sub.s64 	%rd139, %rd137, %rd138;
	setp.lt.u64 	%p49, %rd129, %rd136;
	selp.b64 	%rd140, %rd69, 0, %p49;
	sub.s64 	%rd141, %rd129, %rd136;
	add.s64 	%rd142, %rd141, %rd140;
	st.shared.u64 	[%r190], %rd139;
	st.shared.u64 	[%r192], %rd142;
	add.s32 	%r296, %r296, 1;
	setp.ne.s32 	%p50, %r296, %r64;
	@%p50 bra 	$L__BB1_52;
$L__BB1_54:
	bar.sync 	0;
	setp.ne.s32 	%p51, %r295, %r109;
	@%p51 bra 	$L__BB1_50;
$L__BB1_55:
	@%p42 bra 	$L__BB1_92;
	add.s32 	%r193, %r293, %r59;
	mul.lo.s32 	%r194, %r193, %r29;
	mul.lo.s32 	%r73, %r194, %r108;
	mov.u32 	%r297, %r305;
$L__BB1_57:
	shl.b32 	%r195, %r297, 3;
	add.s32 	%r196, %r28, %r195;
	ld.shared.u64 	%rd20, [%r196];
	add.s32 	%r75, %r25, %r195;
	ld.shared.u64 	%rd21, [%r75];
	add.s32 	%r76, %r297, %r73;
	mul.wide.u32 	%rd145, %r76, 8;
	add.s64 	%rd144, %rd18, %rd145;
	// begin inline asm
	ld.global.nc.u64 %rd143, [%rd144];
	// end inline asm
	mul.lo.s64 	%rd22, %rd143, %rd20;
	mul.hi.u64 	%rd23, %rd20, %rd143;
	setp.ne.s64 	%p53, %rd23, 0;
	@%p53 bra 	$L__BB1_61;
	or.b64  	%rd157, %rd22, %rd69;
	and.b64  	%rd158, %rd157, -4294967296;
	setp.ne.s64 	%p59, %rd158, 0;
	@%p59 bra 	$L__BB1_60;
	cvt.u32.u64 	%r209, %rd69;
	cvt.u32.u64 	%r210, %rd22;
	rem.u32 	%r211, %r210, %r209;
	cvt.u64.u32 	%rd257, %r211;
	bra.uni 	$L__BB1_74;
$L__BB1_60:
	rem.u64 	%rd257, %rd22, %rd69;
	bra.uni 	$L__BB1_74;
$L__BB1_61:
	rem.u64 	%rd146, 4294967296, %rd69;
	mul.lo.s64 	%rd26, %rd146, %rd146;
	or.b64  	%rd147, %rd26, %rd69;
	and.b64  	%rd148, %rd147, -4294967296;
	setp.ne.s64 	%p54, %rd148, 0;
	@%p54 bra 	$L__BB1_63;
	cvt.u32.u64 	%r197, %rd69;
	cvt.u32.u64 	%r198, %rd26;
	rem.u32 	%r199, %r198, %r197;
	cvt.u64.u32 	%rd253, %r199;
	bra.uni 	$L__BB1_64;
$L__BB1_63:
	rem.u64 	%rd253, %rd26, %rd69;
$L__BB1_64:
	or.b64  	%rd149, %rd22, %rd69;
	and.b64  	%rd150, %rd149, -4294967296;
	setp.ne.s64 	%p55, %rd150, 0;
	@%p55 bra 	$L__BB1_66;
	cvt.u32.u64 	%r200, %rd69;
	cvt.u32.u64 	%r201, %rd22;
	rem.u32 	%r202, %r201, %r200;
	cvt.u64.u32 	%rd254, %r202;
	bra.uni 	$L__BB1_67;
$L__BB1_66:
	rem.u64 	%rd254, %rd22, %rd69;
$L__BB1_67:
	or.b64  	%rd151, %rd23, %rd69;
	and.b64  	%rd152, %rd151, -4294967296;
	setp.ne.s64 	%p56, %rd152, 0;
	@%p56 bra 	$L__BB1_69;
	cvt.u32.u64 	%r203, %rd69;
	cvt.u32.u64 	%r204, %rd23;
	rem.u32 	%r205, %r204, %r203;
	cvt.u64.u32 	%rd255, %r205;
	bra.uni 	$L__BB1_70;
$L__BB1_69:
	rem.u64 	%rd255, %rd23, %rd69;
$L__BB1_70:
	mul.lo.s64 	%rd36, %rd255, %rd253;
	or.b64  	%rd153, %rd36, %rd69;
	and.b64  	%rd154, %rd153, -4294967296;
	setp.ne.s64 	%p57, %rd154, 0;
	@%p57 bra 	$L__BB1_72;
	cvt.u32.u64 	%r206, %rd69;
	cvt.u32.u64 	%r207, %rd36;
	rem.u32 	%r208, %r207, %r206;
	cvt.u64.u32 	%rd256, %r208;
	bra.uni 	$L__BB1_73;
$L__BB1_72:
	rem.u64 	%rd256, %rd36, %rd69;
$L__BB1_73:
	add.s64 	%rd155, %rd256, %rd254;
	setp.lt.u64 	%p58, %rd155, %rd69;
	selp.b64 	%rd156, 0, %rd69, %p58;
	sub.s64 	%rd257, %rd155, %rd156;
$L__BB1_74:
	add.s64 	%rd161, %rd257, %rd21;
	setp.lt.u64 	%p60, %rd161, %rd69;
	selp.b64 	%rd162, 0, %rd69, %p60;
	sub.s64 	%rd163, %rd161, %rd162;
	st.shared.u64 	[%r75], %rd163;
	shl.b32 	%r212, %r297, 3;
	add.s32 	%r77, %r26, %r212;
	ld.shared.u64 	%rd42, [%r77];
	add.s32 	%r213, %r76, %r108;
	mul.wide.u32 	%rd164, %r213, 8;
	add.s64 	%rd160, %rd18, %rd164;
	// begin inline asm
	ld.global.nc.u64 %rd159, [%rd160];
	// end inline asm
	mul.lo.s64 	%rd43, %rd159, %rd20;
	mul.hi.u64 	%rd44, %rd20, %rd159;
	setp.ne.s64 	%p61, %rd44, 0;
	@%p61 bra 	$L__BB1_78;
	or.b64  	%rd176, %rd43, %rd69;
	and.b64  	%rd177, %rd176, -4294967296;
	setp.ne.s64 	%p67, %rd177, 0;
	@%p67 bra 	$L__BB1_77;
	cvt.u32.u64 	%r226, %rd69;
	cvt.u32.u64 	%r227, %rd43;
	rem.u32 	%r228, %r227, %r226;
	cvt.u64.u32 	%rd262, %r228;
	bra.uni 	$L__BB1_91;
$L__BB1_77:
	rem.u64 	%rd262, %rd43, %rd69;
	bra.uni 	$L__BB1_91;
$L__BB1_78:
	rem.u64 	%rd165, 4294967296, %rd69;
	mul.lo.s64 	%rd47, %rd165, %rd165;
	or.b64  	%rd166, %rd47, %rd69;
	and.b64  	%rd167, %rd166, -4294967296;
	setp.ne.s64 	%p62, %rd167, 0;
	@%p62 bra 	$L__BB1_80;
	cvt.u32.u64 	%r214, %rd69;
	cvt.u32.u64 	%r215, %rd47;
	rem.u32 	%r216, %r215, %r214;
	cvt.u64.u32 	%rd258, %r216;
	bra.uni 	$L__BB1_81;
$L__BB1_80:
	rem.u64 	%rd258, %rd47, %rd69;
$L__BB1_81:
	or.b64  	%rd168, %rd43, %rd69;
	and.b64  	%rd169, %rd168, -4294967296;
	setp.ne.s64 	%p63, %rd169, 0;
	@%p63 bra 	$L__BB1_83;
	cvt.u32.u64 	%r217, %rd69;
	cvt.u32.u64 	%r218, %rd43;
	rem.u32 	%r219, %r218, %r217;
	cvt.u64.u32 	%rd259, %r219;
	bra.uni 	$L__BB1_84;
$L__BB1_83:
	rem.u64 	%rd259, %rd43, %rd69;
$L__BB1_84:
	or.b64  	%rd170, %rd44, %rd69;
	and.b64  	%rd171, %rd170, -4294967296;
	setp.ne.s64 	%p64, %rd171, 0;
	@%p64 bra 	$L__BB1_86;
	cvt.u32.u64 	%r220, %rd69;
	cvt.u32.u64 	%r221, %rd44;
	rem.u32 	%r222, %r221, %r220;
	cvt.u64.u32 	%rd260, %r222;
	bra.uni 	$L__BB1_87;
$L__BB1_86:
	rem.u64 	%rd260, %rd44, %rd69;
$L__BB1_87:
	mul.lo.s64 	%rd57, %rd260, %rd258;
	or.b64  	%rd172, %rd57, %rd69;
	and.b64  	%rd173, %rd172, -4294967296;
	setp.ne.s64 	%p65, %rd173, 0;
	@%p65 bra 	$L__BB1_89;
	cvt.u32.u64 	%r223, %rd69;
	cvt.u32.u64 	%r224, %rd57;
	rem.u32 	%r225, %r224, %r223;
	cvt.u64.u32 	%rd261, %r225;
	bra.uni 	$L__BB1_90;
$L__BB1_89:
	rem.u64 	%rd261, %rd57, %rd69;
$L__BB1_90:
	add.s64 	%rd174, %rd261, %rd259;
	setp.lt.u64 	%p66, %rd174, %rd69;
	selp.b64 	%rd175, 0, %rd69, %p66;
	sub.s64 	%rd262, %rd174, %rd175;
$L__BB1_91:
	add.s64 	%rd178, %rd262, %rd42;
	setp.lt.u64 	%p68, %rd178, %rd69;
	selp.b64 	%rd179, 0, %rd69, %p68;
	sub.s64 	%rd180, %rd178, %rd179;
	st.shared.u64 	[%r77], %rd180;
	add.s32 	%r297, %r297, %r8;
	setp.lt.u32 	%p69, %r297, %r108;
	@%p69 bra 	$L__BB1_57;
$L__BB1_92:
	bar.sync 	0;
	add.s32 	%r293, %r293, 1;
	setp.ne.s32 	%p70, %r293, %r111;
	@%p70 bra 	$L__BB1_45;
$L__BB1_93:
	add.s32 	%r292, %r292, 1;
	setp.ne.s32 	%p71, %r292, %r32;
	@%p71 bra 	$L__BB1_43;
	setp.eq.s32 	%p72, %r109, 0;
	@%p72 bra 	$L__BB1_101;
	div.u32 	%r230, %r31, %r8;
	max.u32 	%r81, %r230, 1;
	mov.b32 	%r298, 0;
$L__BB1_96:
	mov.u32 	%r82, %r298;
	setp.gt.u32 	%p73, %r8, %r31;
	add.s32 	%r298, %r82, 1;
	@%p73 bra 	$L__BB1_100;
	mov.b32 	%r232, -1;
	shl.b32 	%r233, %r232, %r82;
	not.b32 	%r84, %r233;
	mov.b32 	%r234, 2;
	shl.b32 	%r85, %r234, %r82;
	shr.u32 	%r86, %r108, %r298;
	mov.b32 	%r299, 0;
$L__BB1_98:
	mad.lo.s32 	%r88, %r299, %r8, %r305;
	setp.ge.u32 	%p74, %r88, %r30;
	@%p74 bra 	$L__BB1_100;
	shr.u32 	%r235, %r88, %r82;
	and.b32  	%r236, %r88, %r84;
	mad.lo.s32 	%r237, %r235, %r85, %r236;
	add.s32 	%r238, %r235, %r86;
	mul.wide.u32 	%rd181, %r238, 8;
	add.s64 	%rd182, %rd2, %rd181;
	ld.global.nc.u64 	%rd183, [%rd182];
	add.s64 	%rd184, %rd1, %rd181;
	ld.global.nc.u64 	%rd185, [%rd184];
	shl.b32 	%r239, %r237, 3;
	add.s32 	%r240, %r25, %r239;
	ld.shared.u64 	%rd186, [%r240];
	mov.b32 	%r241, 8;
	shl.b32 	%r242, %r241, %r82;
	add.s32 	%r243, %r240, %r242;
	ld.shared.u64 	%rd187, [%r243];
	add.s64 	%rd188, %rd187, %rd186;
	setp.lt.u64 	%p75, %rd188, %rd69;
	selp.b64 	%rd189, 0, %rd69, %p75;
	sub.s64 	%rd190, %rd188, %rd189;
	setp.lt.u64 	%p76, %rd186, %rd187;
	selp.b64 	%rd191, %rd69, 0, %p76;
	sub.s64 	%rd192, %rd186, %rd187;
	add.s64 	%rd193, %rd192, %rd191;
	mul.hi.u64 	%rd194, %rd193, %rd185;
	mul.lo.s64 	%rd195, %rd193, %rd183;
	mul.lo.s64 	%rd196, %rd194, %rd69;
	sub.s64 	%rd197, %rd195, %rd196;
	setp.lt.u64 	%p77, %rd197, %rd69;
	selp.b64 	%rd198, 0, %rd69, %p77;
	sub.s64 	%rd199, %rd197, %rd198;
	st.shared.u64 	[%r240], %rd190;
	st.shared.u64 	[%r243], %rd199;
	add.s32 	%r299, %r299, 1;
	setp.ne.s32 	%p78, %r299, %r81;
	@%p78 bra 	$L__BB1_98;
$L__BB1_100:
	bar.sync 	0;
	setp.eq.s32 	%p79, %r298, %r109;
	@%p79 bra 	$L__BB1_101;
	bra.uni 	$L__BB1_96;
$L__BB1_101:
	setp.ge.u32 	%p80, %r305, %r108;
	mov.u32 	%r300, %r305;
	@%p80 bra 	$L__BB1_103;
$L__BB1_102:
	shl.b32 	%r244, %r300, 3;
	add.s32 	%r245, %r25, %r244;
	ld.shared.u64 	%rd200, [%r245];
	mul.hi.u64 	%rd201, %rd200, %rd71;
	mul.lo.s64 	%rd202, %rd200, %rd70;
	mul.lo.s64 	%rd203, %rd201, %rd69;
	sub.s64 	%rd204, %rd202, %rd203;
	setp.lt.u64 	%p81, %rd204, %rd69;
	selp.b64 	%rd205, 0, %rd69, %p81;
	sub.s64 	%rd206, %rd204, %rd205;
	st.shared.u64 	[%r245], %rd206;
	add.s32 	%r300, %r300, %r8;
	setp.lt.u32 	%p82, %r300, %r108;
	@%p82 bra 	$L__BB1_102;
$L__BB1_103:
	setp.eq.s32 	%p83, %r109, 0;
	bar.sync 	0;
	@%p83 bra 	$L__BB1_110;
	div.u32 	%r247, %r31, %r8;
	max.u32 	%r92, %r247, 1;
	mov.b32 	%r301, 0;
$L__BB1_105:
	mov.u32 	%r93, %r301;
	setp.gt.u32 	%p84, %r8, %r31;
	add.s32 	%r301, %r93, 1;
	@%p84 bra 	$L__BB1_109;
	mov.b32 	%r249, -1;
	shl.b32 	%r250, %r249, %r93;
	not.b32 	%r95, %r250;
	mov.b32 	%r251, 2;
	shl.b32 	%r96, %r251, %r93;
	shr.u32 	%r97, %r108, %r301;
	mov.b32 	%r302, 0;
$L__BB1_107:
	mad.lo.s32 	%r99, %r302, %r8, %r305;
	setp.ge.u32 	%p85, %r99, %r30;
	@%p85 bra 	$L__BB1_109;
	shr.u32 	%r252, %r99, %r93;
	and.b32  	%r253, %r99, %r95;
	mad.lo.s32 	%r254, %r252, %r96, %r253;
	add.s32 	%r255, %r252, %r97;
	mul.wide.u32 	%rd207, %r255, 8;
	add.s64 	%rd208, %rd2, %rd207;
	ld.global.nc.u64 	%rd209, [%rd208];
	add.s64 	%rd210, %rd1, %rd207;
	ld.global.nc.u64 	%rd211, [%rd210];
	shl.b32 	%r256, %r254, 3;
	add.s32 	%r257, %r26, %r256;
	ld.shared.u64 	%rd212, [%r257];
	mov.b32 	%r258, 8;
	shl.b32 	%r259, %r258, %r93;
	add.s32 	%r260, %r257, %r259;
	ld.shared.u64 	%rd213, [%r260];
	add.s64 	%rd214, %rd213, %rd212;
	setp.lt.u64 	%p86, %rd214, %rd69;
	selp.b64 	%rd215, 0, %rd69, %p86;
	sub.s64 	%rd216, %rd214, %rd215;
	setp.lt.u64 	%p87, %rd212, %rd213;
	selp.b64 	%rd217, %rd69, 0, %p87;
	sub.s64 	%rd218, %rd212, %rd213;
	add.s64 	%rd219, %rd218, %rd217;
	mul.hi.u64 	%rd220, %rd219, %rd211;
	mul.lo.s64 	%rd221, %rd219, %rd209;
	mul.lo.s64 	%rd222, %rd220, %rd69;
	sub.s64 	%rd223, %rd221, %rd222;
	setp.lt.u64 	%p88, %rd223, %rd69;
	selp.b64 	%rd224, 0, %rd69, %p88;
	sub.s64 	%rd225, %rd223, %rd224;
	st.shared.u64 	[%r257], %rd216;
	st.shared.u64 	[%r260], %rd225;
	add.s32 	%r302, %r302, 1;
	setp.ne.s32 	%p89, %r302, %r92;
	@%p89 bra 	$L__BB1_107;
$L__BB1_109:
	bar.sync 	0;
	setp.eq.s32 	%p90, %r301, %r109;
	@%p90 bra 	$L__BB1_110;
	bra.uni 	$L__BB1_105;
$L__BB1_110:
	setp.ge.u32 	%p91, %r305, %r108;
	mov.u32 	%r303, %r305;
	@%p91 bra 	$L__BB1_112;
$L__BB1_111:
	shl.b32 	%r261, %r303, 3;
	add.s32 	%r262, %r26, %r261;
	ld.shared.u64 	%rd226, [%r262];
	mul.hi.u64 	%rd227, %rd226, %rd71;
	mul.lo.s64 	%rd228, %rd226, %rd70;
	mul.lo.s64 	%rd229, %rd227, %rd69;
	sub.s64 	%rd230, %rd228, %rd229;
	setp.lt.u64 	%p92, %rd230, %rd69;
	selp.b64 	%rd231, 0, %rd69, %p92;
	sub.s64 	%rd232, %rd230, %rd231;
	st.shared.u64 	[%r262], %rd232;
	add.s32 	%r303, %r303, %r8;
	setp.lt.u32 	%p93, %r303, %r108;
	@%p93 bra 	$L__BB1_111;
$L__BB1_112:
	setp.ge.u32 	%p94, %r305, %r108;
	bar.sync 	0;
	@%p94 bra 	$L__BB1_115;
	mov.u32 	%r304, %r305;
$L__BB1_114:
	shl.b32 	%r263, %r304, 3;
	mov.u32 	%r264, shared;
	add.s32 	%r265, %r264, %r263;
	ld.shared.u64 	%rd233, [%r265];
	add.s32 	%r266, %r265, %r9;
	ld.shared.u64 	%rd234, [%r266];
	add.s64 	%rd235, %rd234, %rd233;
	setp.lt.u64 	%p95, %rd235, %rd69;
	selp.b64 	%rd236, 0, %rd69, %p95;
	sub.s64 	%rd237, %rd235, %rd236;
	st.shared.u64 	[%r265], %rd237;
	add.s32 	%r267, %r14, %r263;
	ld.shared.u64 	%rd238, [%r267];
	add.s32 	%r268, %r267, %r9;
	ld.shared.u64 	%rd239, [%r268];
	add.s64 	%rd240, %rd239, %rd238;
	setp.lt.u64 	%p96, %rd240, %rd69;
	selp.b64 	%rd241, 0, %rd69, %p96;
	sub.s64 	%rd242, %rd240, %rd241;
	st.shared.u64 	[%r267], %rd242;
	add.s32 	%r304, %r304, %r8;
	setp.lt.u32 	%p97, %r304, %r108;
	@%p97 bra 	$L__BB1_114;
$L__BB1_115:
	bar.sync 	0;
$L__BB1_116:
	add.s32 	%r281, %r281, 1;
	setp.ne.s32 	%p98, %r281, %r113;
	@%p98 bra 	$L__BB1_16;
$L__BB1_117:
	setp.ge.u32 	%p99, %r305, %r108;
	mul.lo.s32 	%r269, %r108, %r6;
	mad.lo.s32 	%r270, %r269, %r110, %r269;
	cvta.to.global.u64 	%rd243, %rd64;
	mul.wide.u32 	%rd244, %r270, 8;
	add.s64 	%rd63, %rd243, %rd244;
	@%p99 bra 	$L__BB1_120;
	mov.u32 	%r272, shared;
$L__BB1_119:
	shl.b32 	%r271, %r305, 3;
	add.s32 	%r273, %r272, %r271;
	ld.shared.u64 	%rd245, [%r273];
	mul.wide.u32 	%rd246, %r305, 8;
	add.s64 	%rd247, %rd63, %rd246;
	st.global.u64 	[%rd247], %rd245;
	add.s32 	%r274, %r14, %r271;
	ld.shared.u64 	%rd248, [%r274];
	add.s32 	%r275, %r305, %r108;
	mul.wide.u32 	%rd249, %r275, 8;
	add.s64 	%rd250, %rd63, %rd249;
	st.global.u64 	[%rd250], %rd248;
	add.s32 	%r305, %r305, %r8;
	setp.lt.u32 	%p100, %r305, %r108;
	@%p100 bra 	$L__BB1_119;
$L__BB1_120:
	ret;

}


// ===== COMPILED SASS (sm_100) =====

	.target	sm_100

	.elftype	@"ET_EXEC"


//--------------------- .note.nv.tkinfo           --------------------------
	.section	.note.nv.tkinfo,"",@"SHT_NOTE"
	.sectionflags	@"SHF_NOTE_NV_TKINFO"
	.tkinfo
        /*0018*/ 	.word	0x00000002
        /*0030*/ 	.string	""
        /*0030*/ 	.string	"ptxas"
        /*0030*/ 	.string	"Cuda compilation tools, release 13.0, V13.0.88"
        /*0030*/ 	.string	"Build cuda_13.0.r13.0/compiler.36424714_0"
        /*0030*/ 	.string	"-arch sm_100 -m 64 "



//--------------------- .note.nv.cuinfo           --------------------------
	.section	.note.nv.cuinfo,"",@"SHT_NOTE"
	.sectionflags	@"SHF_NOTE_NV_CUINFO"
        /*0018*/ 	.short	0x0002
        /*001a*/ 	.short	0x0064
        /*001c*/ 	.short	0x0082
	.zero		2


//--------------------- .nv.info                  --------------------------
	.section	.nv.info,"",@"SHT_CUDA_INFO"
	.align	4


	//----- nvinfo : EIATTR_REGCOUNT
	.align		4
        /*0000*/ 	.byte	0x04, 0x2f
        /*0002*/ 	.short	(.L_1 - .L_0)
	.align		4
.L_0:
        /*0004*/ 	.word	index@(fused_keyswitch_blind_rotate_kernel)
        /*0008*/ 	.word	0x00000030


	//----- nvinfo : EIATTR_FRAME_SIZE
	.align		4
.L_1:
        /*000c*/ 	.byte	0x04, 0x11
        /*000e*/ 	.short	(.L_3 - .L_2)
	.align		4
.L_2:
        /*0010*/ 	.word	index@($__internal_1_$__cuda_sm20_rem_u64)
        /*0014*/ 	.word	0x00000000


	//----- nvinfo : EIATTR_FRAME_SIZE
	.align		4
.L_3:
        /*0018*/ 	.byte	0x04, 0x11
        /*001a*/ 	.short	(.L_5 - .L_4)
	.align		4
.L_4:
        /*001c*/ 	.word	index@(fused_keyswitch_blind_rotate_kernel)
        /*0020*/ 	.word	0x00000000


	//----- nvinfo : EIATTR_REGCOUNT
	.align		4
.L_5:
        /*0024*/ 	.byte	0x04, 0x2f
        /*0026*/ 	.short	(.L_7 - .L_6)
	.align		4
.L_6:
        /*0028*/ 	.word	index@(fused_blind_rotate_kernel)
        /*002c*/ 	.word	0x0000002a


	//----- nvinfo : EIATTR_FRAME_SIZE
	.align		4
.L_7:
        /*0030*/ 	.byte	0x04, 0x11
        /*0032*/ 	.short	(.L_9 - .L_8)
	.align		4
.L_8:
        /*0034*/ 	.word	index@($__internal_0_$__cuda_sm20_rem_u64)
        /*0038*/ 	.word	0x00000000


	//----- nvinfo : EIATTR_FRAME_SIZE
	.align		4
.L_9:
        /*003c*/ 	.byte	0x04, 0x11
        /*003e*/ 	.short	(.L_11 - .L_10)
	.align		4
.L_10:
        /*0040*/ 	.word	index@(fused_blind_rotate_kernel)
        /*0044*/ 	.word	0x00000000


	//----- nvinfo : EIATTR_MIN_STACK_SIZE
	.align		4
.L_11:
        /*0048*/ 	.byte	0x04, 0x12
        /*004a*/ 	.short	(.L_13 - .L_12)
	.align		4
.L_12:
        /*004c*/ 	.word	index@(fused_blind_rotate_kernel)
        /*0050*/ 	.word	0x00000000


	//----- nvinfo : EIATTR_MIN_STACK_SIZE
	.align		4
.L_13:
        /*0054*/ 	.byte	0x04, 0x12
        /*0056*/ 	.short	(.L_15 - .L_14)
	.align		4
.L_14:
        /*0058*/ 	.word	index@(fused_keyswitch_blind_rotate_kernel)
        /*005c*/ 	.word	0x00000000
.L_15:


//--------------------- .nv.compat                --------------------------
	.section	.nv.compat,"",@"SHT_CUDA_COMPAT_INFO"
	.align	4
        /*0000*/ 	.byte	0x02, 0x09, 0x00, 0x00, 0x02, 0x02, 0x01, 0x00, 0x02, 0x05, 0x05, 0x00, 0x03, 0x07, 0x01, 0x01
        /*0010*/ 	.byte	0x02, 0x03, 0x00, 0x00, 0x02, 0x06, 0x01, 0x00, 0x04, 0x0b, 0x08, 0x00, 0x09, 0x00, 0x00, 0x00
        /*0020*/ 	.byte	0x00, 0x00, 0x00, 0x00


//--------------------- .nv.info.fused_blind_rotate_kernel --------------------------
	.section	.nv.info.fused_blind_rotate_kernel,"",@"SHT_CUDA_INFO"
	.sectionflags	@""
	.align	4


	//----- nvinfo : EIATTR_CUDA_API_VERSION
	.align		4
        /*0000*/ 	.byte	0x04, 0x37
        /*0002*/ 	.short	(.L_17 - .L_16)
.L_16:
        /*0004*/ 	.word	0x00000082


	//----- nvinfo : EIATTR_KPARAM_INFO
	.align		4
.L_17:
        /*0008*/ 	.byte	0x04, 0x17
        /*000a*/ 	.short	(.L_19 - .L_18)
.L_18:
        /*000c*/ 	.word	0x00000000
        /*0010*/ 	.short	0x0008
        /*0012*/ 	.short	0x0040
        /*0014*/ 	.byte	0x00, 0xf0, 0xe1, 0x01


	//----- nvinfo : EIATTR_KPARAM_INFO
	.align		4
.L_19:
        /*0018*/ 	.byte	0x04, 0x17
        /*001a*/ 	.short	(.L_21 - .L_20)
.L_20:
        /*001c*/ 	.word	0x00000000
        /*0020*/ 	.short	0x0007
        /*0022*/ 	.short	0x0038
        /*0024*/ 	.byte	0x00, 0xf5, 0x21, 0x00


	//----- nvinfo : EIATTR_KPARAM_INFO
	.align		4
.L_21:
        /*0028*/ 	.byte	0x04, 0x17
        /*002a*/ 	.short	(.L_23 - .L_22)
.L_22:
        /*002c*/ 	.word	0x00000000
        /*0030*/ 	.short	0x0006
        /*0032*/ 	.short	0x0030
        /*0034*/ 	.byte	0x00, 0xf5, 0x21, 0x00


	//----- nvinfo : EIATTR_KPARAM_INFO
	.align		4
.L_23:
        /*0038*/ 	.byte	0x04, 0x17
        /*003a*/ 	.short	(.L_25 - .L_24)
.L_24:
        /*003c*/ 	.word	0x00000000
        /*0040*/ 	.short	0x0005
        /*0042*/ 	.short	0x0028
        /*0044*/ 	.byte	0x00, 0xf5, 0x21, 0x00


	//----- nvinfo : EIATTR_KPARAM_INFO
	.align		4
.L_25:
        /*0048*/ 	.byte	0x04, 0x17
        /*004a*/ 	.short	(.L_27 - .L_26)
.L_26:
        /*004c*/ 	.word	0x00000000
        /*0050*/ 	.short	0x0004
        /*0052*/ 	.short	0x0020
        /*0054*/ 	.byte	0x00, 0xf5, 0x21, 0x00


	//----- nvinfo : EIATTR_KPARAM_INFO
	.align		4
.L_27:
        /*0058*/ 	.byte	0x04, 0x17
        /*005a*/ 	.short	(.L_29 - .L_28)
.L_28:
        /*005c*/ 	.word	0x00000000
        /*0060*/ 	.short	0x0003
        /*0062*/ 	.short	0x0018
        /*0064*/ 	.byte	0x00, 0xf5, 0x21, 0x00


	//----- nvinfo : EIATTR_KPARAM_INFO
	.align		4
.L_29:
        /*0068*/ 	.byte	0x04, 0x17
        /*006a*/ 	.short	(.L_31 - .L_30)
.L_30:
        /*006c*/ 	.word	0x00000000
        /*0070*/ 	.short	0x0002
        /*0072*/ 	.short	0x0010
        /*0074*/ 	.byte	0x00, 0xf5, 0x21, 0x00


	//----- nvinfo : EIATTR_KPARAM_INFO
	.align		4
.L_31:
        /*0078*/ 	.byte	0x04, 0x17
        /*007a*/ 	.short	(.L_33 - .L_32)
.L_32:
        /*007c*/ 	.word	0x00000000
        /*0080*/ 	.short	0x0001
        /*0082*/ 	.short	0x0008
        /*0084*/ 	.byte	0x00, 0xf5, 0x21, 0x00


	//----- nvinfo : EIATTR_KPARAM_INFO
	.align		4
.L_33:
        /*0088*/ 	.byte	0x04, 0x17
        /*008a*/ 	.short	(.L_35 - .L_34)
.L_34:
        /*008c*/ 	.word	0x00000000
        /*0090*/ 	.short	0x0000
        /*0092*/ 	.short	0x0000
        /*0094*/ 	.byte	0x00, 0xf5, 0x21, 0x00


	//----- nvinfo : EIATTR_SPARSE_MMA_MASK
	.align		4
.L_35:
        /*0098*/ 	.byte	0x03, 0x50
        /*009a*/ 	.short	0x0000


	//----- nvinfo : EIATTR_MAXREG_COUNT
	.align		4
        /*009c*/ 	.byte	0x03, 0x1b
        /*009e*/ 	.short	0x00ff


	//----- nvinfo : EIATTR_NUM_BARRIERS
	.align		4
        /*00a0*/ 	.byte	0x02, 0x4c
        /*00a2*/ 	.byte	0x01
	.zero		1


	//----- nvinfo : EIATTR_MERCURY_ISA_VERSION
	.align		4
        /*00a4*/ 	.byte	0x03, 0x5f
        /*00a6*/ 	.short	0x0101


	//----- nvinfo : EIATTR_VRC_CTA_INIT_COUNT
	.align		4
        /*00a8*/ 	.byte	0x02, 0x4a
	.zero		1
	.zero		1


	//----- nvinfo : EIATTR_EXIT_INSTR_OFFSETS
	.align		4
        /*00ac*/ 	.byte	0x04, 0x1c
        /*00ae*/ 	.short	(.L_37 - .L_36)


	//   ....[0]....
.L_36:
        /*00b0*/ 	.word	0x00005430


	//   ....[1]....
        /*00b4*/ 	.word	0x00005570


	//----- nvinfo : EIATTR_CRS_STACK_SIZE
	.align		4
.L_37:
        /*00b8*/ 	.byte	0x04, 0x1e
        /*00ba*/ 	.short	(.L_39 - .L_38)
.L_38:
        /*00bc*/ 	.word	0x00000000


	//----- nvinfo : EIATTR_CBANK_PARAM_SIZE
	.align		4
.L_39:
        /*00c0*/ 	.byte	0x03, 0x19
        /*00c2*/ 	.short	0x00b8


	//----- nvinfo : EIATTR_PARAM_CBANK
	.align		4
        /*00c4*/ 	.byte	0x04, 0x0a
        /*00c6*/ 	.short	(.L_41 - .L_40)
	.align		4
.L_40:
        /*00c8*/ 	.word	index@(.nv.constant0.fused_blind_rotate_kernel)
        /*00cc*/ 	.short	0x0380
        /*00ce*/ 	.short	0x00b8


	//----- nvinfo : EIATTR_SW_WAR
	.align		4
.L_41:
        /*00d0*/ 	.byte	0x04, 0x36
        /*00d2*/ 	.short	(.L_43 - .L_42)
.L_42:
        /*00d4*/ 	.word	0x00000008
.L_43:


//--------------------- .nv.info.fused_keyswitch_blind_rotate_kernel --------------------------
	.section	.nv.info.fused_keyswitch_blind_rotate_kernel,"",@"SHT_CUDA_INFO"
	.sectionflags	@""
	.align	4


	//----- nvinfo : EIATTR_CUDA_API_VERSION
	.align		4
        /*0000*/ 	.byte	0x04, 0x37
        /*0002*/ 	.short	(.L_45 - .L_44)
.L_44:
        /*0004*/ 	.word	0x00000082


	//----- nvinfo : EIATTR_KPARAM_INFO
	.align		4
.L_45:
        /*0008*/ 	.byte	0x04, 0x17
        /*000a*/ 	.short	(.L_47 - .L_46)
.L_46:
        /*000c*/ 	.word	0x00000000
        /*0010*/ 	.short	0x0009
        /*0012*/ 	.short	0x0048
        /*0014*/ 	.byte	0x00, 0xf0, 0xe1, 0x01


	//----- nvinfo : EIATTR_KPARAM_INFO
	.align		4
.L_47:
        /*0018*/ 	.byte	0x04, 0x17
        /*001a*/ 	.short	(.L_49 - .L_48)
.L_48:
        /*001c*/ 	.word	0x00000000
        /*0020*/ 	.short	0x0008
        /*0022*/ 	.short	0x0040
        /*0024*/ 	.byte	0x00, 0xf5, 0x21, 0x00


	//----- nvinfo : EIATTR_KPARAM_INFO
	.align		4
.L_49:
        /*0028*/ 	.byte	0x04, 0x17
        /*002a*/ 	.short	(.L_51 - .L_50)
.L_50:
        /*002c*/ 	.word	0x00000000
        /*0030*/ 	.short	0x0007
        /*0032*/ 	.short	0x0038
        /*0034*/ 	.byte	0x00, 0xf5, 0x21, 0x00


	//----- nvinfo : EIATTR_KPARAM_INFO
	.align		4
.L_51:
        /*0038*/ 	.byte	0x04, 0x17
        /*003a*/ 	.short	(.L_53 - .L_52)
.L_52:
        /*003c*/ 	.word	0x00000000
        /*0040*/ 	.short	0x0006
        /*0042*/ 	.short	0x0030
        /*0044*/ 	.byte	0x00, 0xf5, 0x21, 0x00


	//----- nvinfo : EIATTR_KPARAM_INFO
	.align		4
.L_53:
        /*0048*/ 	.byte	0x04, 0x17
        /*004a*/ 	.short	(.L_55 - .L_54)
.L_54:
        /*004c*/ 	.word	0x00000000
        /*0050*/ 	.short	0x0005
        /*0052*/ 	.short	0x0028
        /*0054*/ 	.byte	0x00, 0xf5, 0x21, 0x00


	//----- nvinfo : EIATTR_KPARAM_INFO
	.align		4
.L_55:
        /*0058*/ 	.byte	0x04, 0x17
        /*005a*/ 	.short	(.L_57 - .L_56)
.L_56:
        /*005c*/ 	.word	0x00000000
        /*0060*/ 	.short	0x0004
        /*0062*/ 	.short	0x0020
        /*0064*/ 	.byte	0x00, 0xf5, 0x21, 0x00


	//----- nvinfo : EIATTR_KPARAM_INFO
	.align		4
.L_57:
        /*0068*/ 	.byte	0x04, 0x17
        /*006a*/ 	.short	(.L_59 - .L_58)
.L_58:
        /*006c*/ 	.word	0x00000000
        /*0070*/ 	.short	0x0003
        /*0072*/ 	.short	0x0018
        /*0074*/ 	.byte	0x00, 0xf5, 0x21, 0x00


	//----- nvinfo : EIATTR_KPARAM_INFO
	.align		4
.L_59:
        /*0078*/ 	.byte	0x04, 0x17
        /*007a*/ 	.short	(.L_61 - .L_60)
.L_60:
        /*007c*/ 	.word	0x00000000
        /*0080*/ 	.short	0x0002
        /*0082*/ 	.short	0x0010
        /*0084*/ 	.byte	0x00, 0xf5, 0x21, 0x00


	//----- nvinfo : EIATTR_KPARAM_INFO
	.align		4
.L_61:
        /*0088*/ 	.byte	0x04, 0x17
        /*008a*/ 	.short	(.L_63 - .L_62)
.L_62:
        /*008c*/ 	.word	0x00000000
        /*0090*/ 	.short	0x0001
        /*0092*/ 	.short	0x0008
        /*0094*/ 	.byte	0x00, 0xf5, 0x21, 0x00


	//----- nvinfo : EIATTR_KPARAM_INFO
	.align		4
.L_63:
        /*0098*/ 	.byte	0x04, 0x17
        /*009a*/ 	.short	(.L_65 - .L_64)
.L_64:
        /*009c*/ 	.word	0x00000000
        /*00a0*/ 	.short	0x0000
        /*00a2*/ 	.short	0x0000
        /*00a4*/ 	.byte	0x00, 0xf5, 0x21, 0x00


	//----- nvinfo : EIATTR_SPARSE_MMA_MASK
	.align		4
.L_65:
        /*00a8*/ 	.byte	0x03, 0x50
        /*00aa*/ 	.short	0x0000


	//----- nvinfo : EIATTR_MAXREG_COUNT
	.align		4
        /*00ac*/ 	.byte	0x03, 0x1b
        /*00ae*/ 	.short	0x00ff


	//----- nvinfo : EIATTR_NUM_BARRIERS
	.align		4
        /*00b0*/ 	.byte	0x02, 0x4c
        /*00b2*/ 	.byte	0x01
	.zero		1


	//----- nvinfo : EIATTR_MERCURY_ISA_VERSION
	.align		4
        /*00b4*/ 	.byte	0x03, 0x5f
        /*00b6*/ 	.short	0x0101


	//----- nvinfo : EIATTR_VRC_CTA_INIT_COUNT
	.align		4
        /*00b8*/ 	.byte	0x02, 0x4a
	.zero		1
	.zero		1


	//----- nvinfo : EIATTR_EXIT_INSTR_OFFSETS
	.align		4
        /*00bc*/ 	.byte	0x04, 0x1c
        /*00be*/ 	.short	(.L_67 - .L_66)


	//   ....[0]....
.L_66:
        /*00c0*/ 	.word	0x000054f0


	//   ....[1]....
        /*00c4*/ 	.word	0x00005530


	//----- nvinfo : EIATTR_CRS_STACK_SIZE
	.align		4
.L_67:
        /*00c8*/ 	.byte	0x04, 0x1e
        /*00ca*/ 	.short	(.L_69 - .L_68)
.L_68:
        /*00cc*/ 	.word	0x00000000


	//----- nvinfo : EIATTR_CBANK_PARAM_SIZE
	.align		4
.L_69:
        /*00d0*/ 	.byte	0x03, 0x19
        /*00d2*/ 	.short	0x00c0


	//----- nvinfo : EIATTR_PARAM_CBANK
	.align		4
        /*00d4*/ 	.byte	0x04, 0x0a
        /*00d6*/ 	.short	(.L_71 - .L_70)
	.align		4
.L_70:
        /*00d8*/ 	.word	index@(.nv.constant0.fused_keyswitch_blind_rotate_kernel)
        /*00dc*/ 	.short	0x0380
        /*00de*/ 	.short	0x00c0


	//----- nvinfo : EIATTR_SW_WAR
	.align		4
.L_71:
        /*00e0*/ 	.byte	0x04, 0x36
        /*00e2*/ 	.short	(.L_73 - .L_72)
.L_72:
        /*00e4*/ 	.word	0x00000008
.L_73:


//--------------------- .nv.callgraph             --------------------------
	.section	.nv.callgraph,"",@"SHT_CUDA_CALLGRAPH"
	.align	4
	.sectionentsize	8
	.align		4
        /*0000*/ 	.word	0x00000000
	.align		4
        /*0004*/ 	.word	0xffffffff
	.align		4
        /*0008*/ 	.word	0x00000000
	.align		4
        /*000c*/ 	.word	0xfffffffe
	.align		4
        /*0010*/ 	.word	0x00000000
	.align		4
        /*0014*/ 	.word	0xfffffffd
	.align		4
        /*0018*/ 	.word	0x00000000
	.align		4
        /*001c*/ 	.word	0xfffffffc


//--------------------- .text.fused_blind_rotate_kernel --------------------------
	.section	.text.fused_blind_rotate_kernel,"ax",@progbits
	.align	128
        .global         fused_blind_rotate_kernel
        .type           fused_blind_rotate_kernel,@function
        .size           fused_blind_rotate_kernel,(.L_x_227 - fused_blind_rotate_kernel)
        .other          fused_blind_rotate_kernel,@"STO_CUDA_ENTRY STV_DEFAULT"
fused_blind_rotate_kernel:
.text.fused_blind_rotate_kernel:
[----:B------:R-:W-:Y:S08]  /*0000*/  LDC R1, c[0x0][0x37c] ;  /* 0x0000df00ff017b82 */ /* 0x000ff00000000800 */
[----:B------:R-:W0:Y:S01]  /*0010*/  S2UR UR15, SR_CTAID.X ;  /* 0x00000000000f79c3 */ /* 0x000e220000002500 */
[----:B------:R-:W0:Y:S01]  /*0020*/  LDCU UR5, c[0x0][0x408] ;  /* 0x00008100ff0577ac */ /* 0x000e220008000800 */
[----:B------:R-:W1:Y:S01]  /*0030*/  LDCU.64 UR8, c[0x0][0x388] ;  /* 0x00007100ff0877ac */ /* 0x000e620008000a00 */
[----:B------:R-:W2:Y:S01]  /*0040*/  LDCU.64 UR16, c[0x0][0x358] ;  /* 0x00006b00ff1077ac */ /* 0x000ea20008000a00 */
[----:B------:R-:W3:Y:S01]  /*0050*/  S2R R0, SR_TID.X ;  /* 0x0000000000007919 */ /* 0x000ee20000002100 */
[----:B------:R-:W4:Y:S01]  /*0060*/  LDCU UR7, c[0x0][0x3d8] ;  /* 0x00007b00ff0777ac */ /* 0x000f220008000800 */
[----:B0-----:R-:W-:-:S04]  /*0070*/  UIMAD UR4, UR15, UR5, UR15 ;  /* 0x000000050f0472a4 */ /* 0x001fc8000f8e020f */
[----:B-1----:R-:W-:-:S04]  /*0080*/  UIMAD.WIDE.U32 UR8, UR4, 0x8, UR8 ;  /* 0x00000008040878a5 */ /* 0x002fc8000f8e0008 */
[----:B------:R-:W-:-:S06]  /*0090*/  UIMAD.WIDE.U32 UR4, UR5, 0x8, UR8 ;  /* 0x00000008050478a5 */ /* 0x000fcc000f8e0008 */
[----:B------:R-:W-:Y:S02]  /*00a0*/  IMAD.U32 R2, RZ, RZ, UR4 ;  /* 0x00000004ff027e24 */ /* 0x000fe4000f8e00ff */
[----:B------:R-:W-:-:S05]  /*00b0*/  IMAD.U32 R3, RZ, RZ, UR5 ;  /* 0x00000005ff037e24 */ /* 0x000fca000f8e00ff */
[----:B--2---:R-:W2:Y:S01]  /*00c0*/  LDG.E.64.CONSTANT R28, desc[UR16][R2.64] ;  /* 0x00000010021c7981 */ /* 0x004ea2000c1e9b00 */
[----:B------:R-:W0:Y:S01]  /*00d0*/  LDCU UR18, c[0x0][0x360] ;  /* 0x00006c00ff1277ac */ /* 0x000e220008000800 */
[----:B----4-:R-:W-:Y:S01]  /*00e0*/  USHF.L.U32 UR7, UR7, 0x1, URZ ;  /* 0x0000000107077899 */ /* 0x010fe200080006ff */
[----:B--2---:R-:W-:-:S13]  /*00f0*/  ISETP.NE.U32.AND P0, PT, R29, RZ, PT ;  /* 0x000000ff1d00720c */ /* 0x004fda0003f05070 */
[----:B0--3--:R-:W-:Y:S05]  /*0100*/  @P0 BRA `(.L_x_0) ;  /* 0x00000000004c0947 */ /* 0x009fea0003800000 */
[----:B------:R-:W0:Y:S01]  /*0110*/  I2F.U32.RP R4, UR7 ;  /* 0x0000000700047d06 */ /* 0x000e220008209000 */
[----:B------:R-:W-:Y:S01]  /*0120*/  IMAD R5, RZ, RZ, -UR7 ;  /* 0x80000007ff057e24 */ /* 0x000fe2000f8e02ff */
[----:B------:R-:W-:-:S06]  /*0130*/  ISETP.NE.U32.AND P1, PT, RZ, UR7, PT ;  /* 0x00000007ff007c0c */ /* 0x000fcc000bf25070 */
[----:B0-----:R-:W0:Y:S02]  /*0140*/  MUFU.RCP R4, R4 ;  /* 0x0000000400047308 */ /* 0x001e240000001000 */
[----:B0-----:R-:W-:-:S06]  /*0150*/  VIADD R2, R4, 0xffffffe ;  /* 0x0ffffffe04027836 */ /* 0x001fcc0000000000 */
[----:B------:R0:W1:Y:S02]  /*0160*/  F2I.FTZ.U32.TRUNC.NTZ R3, R2 ;  /* 0x0000000200037305 */ /* 0x000064000021f000 */
[----:B0-----:R-:W-:Y:S02]  /*0170*/  HFMA2 R2, -RZ, RZ, 0, 0 ;  /* 0x00000000ff027431 */ /* 0x001fe400000001ff */
[----:B-1----:R-:W-:-:S04]  /*0180*/  IMAD R5, R5, R3, RZ ;  /* 0x0000000305057224 */ /* 0x002fc800078e02ff */
[----:B------:R-:W-:-:S06]  /*0190*/  IMAD.HI.U32 R3, R3, R5, R2 ;  /* 0x0000000503037227 */ /* 0x000fcc00078e0002 */
[----:B------:R-:W-:-:S04]  /*01a0*/  IMAD.HI.U32 R3, R3, R28, RZ ;  /* 0x0000001c03037227 */ /* 0x000fc800078e00ff */
[----:B------:R-:W-:-:S04]  /*01b0*/  IMAD.MOV R3, RZ, RZ, -R3 ;  /* 0x000000ffff037224 */ /* 0x000fc800078e0a03 */
[----:B------:R-:W-:-:S05]  /*01c0*/  IMAD R3, R3, UR7, R28 ;  /* 0x0000000703037c24 */ /* 0x000fca000f8e021c */
[----:B------:R-:W-:-:S13]  /*01d0*/  ISETP.GE.U32.AND P0, PT, R3, UR7, PT ;  /* 0x0000000703007c0c */ /* 0x000fda000bf06070 */
[----:B------:R-:W-:-:S05]  /*01e0*/  @P0 VIADD R3, R3, -UR7 ;  /* 0x8000000703030c36 */ /* 0x000fca0008000000 */
[----:B------:R-:W-:-:S13]  /*01f0*/  ISETP.GE.U32.AND P0, PT, R3, UR7, PT ;  /* 0x0000000703007c0c */ /* 0x000fda000bf06070 */
[----:B------:R-:W-:Y:S01]  /*0200*/  @P0 VIADD R3, R3, -UR7 ;  /* 0x8000000703030c36 */ /* 0x000fe20008000000 */
[----:B------:R-:W-:-:S05]  /*0210*/  @!P1 LOP3.LUT R3, RZ, UR7, RZ, 0x33, !PT ;  /* 0x00000007ff039c12 */ /* 0x000fca000f8e33ff */
[----:B------:R-:W-:Y:S01]  /*0220*/  IMAD.MOV.U32 R29, RZ, RZ, R3 ;  /* 0x000000ffff1d7224 */ /* 0x000fe200078e0003 */
[----:B------:R-:W-:Y:S06]  /*0230*/  BRA `(.L_x_1) ;  /* 0x0000000000147947 */ /* 0x000fec0003800000 */
.L_x_0:
[----:B------:R-:W-:Y:S01]  /*0240*/  MOV R30, R28 ;  /* 0x0000001c001e7202 */ /* 0x000fe20000000f00 */
[----:B------:R-:W-:Y:S01]  /*0250*/  IMAD.U32 R28, RZ, RZ, UR7 ;  /* 0x00000007ff1c7e24 */ /* 0x000fe2000f8e00ff */
[----:B------:R-:W-:Y:S01]  /*0260*/  MOV R31, 0x290 ;  /* 0x00000290001f7802 */ /* 0x000fe20000000f00 */
[----:B------:R-:W-:-:S07]  /*0270*/  IMAD.MOV.U32 R27, RZ, RZ, RZ ;  /* 0x000000ffff1b7224 */ /* 0x000fce00078e00ff */
[----:B------:R-:W-:Y:S05]  /*0280*/  CALL.REL.NOINC `($__internal_0_$__cuda_sm20_rem_u64) ;  /* 0x0000005000bc7944 */ /* 0x000fea0003c00000 */
.L_x_1:
[----:B------:R-:W0:Y:S01]  /*0290*/  LDCU UR4, c[0x0][0x3d8] ;  /* 0x00007b00ff0477ac */ /* 0x000e220008000800 */
[----:B------:R-:W-:Y:S01]  /*02a0*/  BSSY.RECONVERGENT B0, `(.L_x_2) ;  /* 0x000000d000007945 */ /* 0x000fe20003800200 */
[----:B0-----:R-:W-:-:S05]  /*02b0*/  IMAD.U32 R10, RZ, RZ, UR4 ;  /* 0x00000004ff0a7e24 */ /* 0x001fca000f8e00ff */
[----:B------:R-:W-:-:S13]  /*02c0*/  ISETP.GE.U32.AND P0, PT, R0, R10, PT ;  /* 0x0000000a0000720c */ /* 0x000fda0003f06070 */
[----:B------:R-:W-:Y:S05]  /*02d0*/  @P0 BRA `(.L_x_3) ;  /* 0x0000000000240947 */ /* 0x000fea0003800000 */
[----:B------:R-:W0:Y:S01]  /*02e0*/  S2R R5, SR_CgaCtaId ;  /* 0x0000000000057919 */ /* 0x000e220000008800 */
[----:B------:R-:W-:Y:S01]  /*02f0*/  MOV R2, 0x400 ;  /* 0x0000040000027802 */ /* 0x000fe20000000f00 */
[----:B------:R-:W-:-:S03]  /*0300*/  IMAD.MOV.U32 R3, RZ, RZ, R0 ;  /* 0x000000ffff037224 */ /* 0x000fc600078e0000 */
[----:B0-----:R-:W-:-:S07]  /*0310*/  LEA R2, R5, R2, 0x18 ;  /* 0x0000000205027211 */ /* 0x001fce00078ec0ff */
.L_x_4:
[C---:B------:R-:W-:Y:S01]  /*0320*/  LEA R4, R3.reuse, R2, 0x3 ;  /* 0x0000000203047211 */ /* 0x040fe200078e18ff */
[----:B------:R-:W-:-:S04]  /*0330*/  VIADD R3, R3, UR18 ;  /* 0x0000001203037c36 */ /* 0x000fc80008000000 */
[----:B------:R0:W-:Y:S01]  /*0340*/  STS.64 [R4], RZ ;  /* 0x000000ff04007388 */ /* 0x0001e20000000a00 */
[----:B------:R-:W-:-:S13]  /*0350*/  ISETP.GE.U32.AND P0, PT, R3, R10, PT ;  /* 0x0000000a0300720c */ /* 0x000fda0003f06070 */
[----:B0-----:R-:W-:Y:S05]  /*0360*/  @!P0 BRA `(.L_x_4) ;  /* 0xfffffffc00ec8947 */ /* 0x001fea000383ffff */
.L_x_3:
[----:B------:R-:W-:Y:S05]  /*0370*/  BSYNC.RECONVERGENT B0 ;  /* 0x0000000000007941 */ /* 0x000fea0003800200 */
.L_x_2:
[----:B------:R-:W0:Y:S01]  /*0380*/  S2UR UR4, SR_CgaCtaId ;  /* 0x00000000000479c3 */ /* 0x000e220000008800 */
[----:B------:R-:W-:Y:S01]  /*0390*/  R2UR UR11, R10 ;  /* 0x000000000a0b72ca */ /* 0x000fe200000e0000 */
[----:B------:R-:W-:-:S06]  /*03a0*/  UMOV UR10, 0x400 ;  /* 0x00000400000a7882 */ /* 0x000fcc0000000000 */
[----:B------:R-:W-:Y:S01]  /*03b0*/  BAR.SYNC.DEFER_BLOCKING 0x0 ;  /* 0x0000000000007b1d */ /* 0x000fe20000010000 */
[----:B------:R-:W-:-:S05]  /*03c0*/  ISETP.GE.U32.AND P0, PT, R0, R10, PT ;  /* 0x0000000a0000720c */ /* 0x000fca0003f06070 */
[----:B------:R-:W-:Y:S01]  /*03d0*/  BSSY.RECONVERGENT B0, `(.L_x_5) ;  /* 0x0000058000007945 */ /* 0x000fe20003800200 */
[----:B0-----:R-:W-:-:S04]  /*03e0*/  ULEA UR10, UR4, UR10, 0x18 ;  /* 0x0000000a040a7291 */ /* 0x001fc8000f8ec0ff */
[----:B------:R-:W-:-:S03]  /*03f0*/  ULEA UR11, UR11, UR10, 0x3 ;  /* 0x0000000a0b0b7291 */ /* 0x000fc6000f8e18ff */
[----:B------:R-:W-:Y:S09]  /*0400*/  @P0 BRA `(.L_x_6) ;  /* 0x0000000400500947 */ /* 0x000ff20003800000 */
[----:B------:R-:W-:Y:S02]  /*0410*/  IABS R5, UR7 ;  /* 0x0000000700057c13 */ /* 0x000fe40008000000 */
[----:B------:R-:W-:Y:S02]  /*0420*/  IABS R8, UR7 ;  /* 0x0000000700087c13 */ /* 0x000fe40008000000 */
[----:B------:R-:W0:Y:S01]  /*0430*/  I2F.U32.RP R4, R5 ;  /* 0x0000000500047306 */ /* 0x000e220000209000 */
[----:B------:R-:W-:Y:S02]  /*0440*/  ISETP.GE.AND P1, PT, R29, RZ, PT ;  /* 0x000000ff1d00720c */ /* 0x000fe40003f26270 */
[----:B------:R-:W-:Y:S01]  /*0450*/  IMAD.MOV R8, RZ, RZ, -R8 ;  /* 0x000000ffff087224 */ /* 0x000fe200078e0a08 */
[----:B------:R-:W-:-:S04]  /*0460*/  LOP3.LUT R9, RZ, UR7, RZ, 0x33, !PT ;  /* 0x00000007ff097c12 */ /* 0x000fc8000f8e33ff */
[----:B0-----:R-:W0:Y:S02]  /*0470*/  MUFU.RCP R4, R4 ;  /* 0x0000000400047308 */ /* 0x001e240000001000 */
[----:B0-----:R-:W-:Y:S01]  /*0480*/  VIADD R2, R4, 0xffffffe ;  /* 0x0ffffffe04027836 */ /* 0x001fe20000000000 */
[----:B------:R-:W-:-:S05]  /*0490*/  IABS R4, R29 ;  /* 0x0000001d00047213 */ /* 0x000fca0000000000 */
[----:B------:R0:W1:Y:S02]  /*04a0*/  F2I.FTZ.U32.TRUNC.NTZ R3, R2 ;  /* 0x0000000200037305 */ /* 0x000064000021f000 */
[----:B0-----:R-:W-:Y:S02]  /*04b0*/  HFMA2 R2, -RZ, RZ, 0, 0 ;  /* 0x00000000ff027431 */ /* 0x001fe400000001ff */
[----:B-1----:R-:W-:-:S04]  /*04c0*/  IMAD.MOV R6, RZ, RZ, -R3 ;  /* 0x000000ffff067224 */ /* 0x002fc800078e0a03 */
[----:B------:R-:W-:Y:S02]  /*04d0*/  IMAD R7, R6, R5, RZ ;  /* 0x0000000506077224 */ /* 0x000fe400078e02ff */
[----:B------:R-:W0:Y:S02]  /*04e0*/  I2F.U32.RP R6, UR7 ;  /* 0x0000000700067d06 */ /* 0x000e240008209000 */
[----:B------:R-:W-:-:S04]  /*04f0*/  IMAD.HI.U32 R3, R3, R7, R2 ;  /* 0x0000000703037227 */ /* 0x000fc800078e0002 */
[----:B------:R-:W-:Y:S02]  /*0500*/  IMAD.MOV.U32 R2, RZ, RZ, R8 ;  /* 0x000000ffff027224 */ /* 0x000fe400078e0008 */
[----:B------:R-:W-:-:S04]  /*0510*/  IMAD.HI.U32 R3, R3, R4, RZ ;  /* 0x0000000403037227 */ /* 0x000fc800078e00ff */
[----:B------:R-:W-:Y:S01]  /*0520*/  IMAD R2, R3, R2, R4 ;  /* 0x0000000203027224 */ /* 0x000fe200078e0204 */
[----:B0-----:R-:W0:Y:S04]  /*0530*/  MUFU.RCP R6, R6 ;  /* 0x0000000600067308 */ /* 0x001e280000001000 */
[----:B------:R-:W-:-:S13]  /*0540*/  ISETP.GT.U32.AND P0, PT, R5, R2, PT ;  /* 0x000000020500720c */ /* 0x000fda0003f04070 */
[----:B------:R-:W-:Y:S02]  /*0550*/  @!P0 IMAD.IADD R2, R2, 0x1, -R5 ;  /* 0x0000000102028824 */ /* 0x000fe400078e0a05 */
[----:B0-----:R-:W-:Y:S02]  /*0560*/  VIADD R3, R6, 0xffffffe ;  /* 0x0ffffffe06037836 */ /* 0x001fe40000000000 */
[----:B------:R-:W-:Y:S01]  /*0570*/  IMAD.MOV.U32 R6, RZ, RZ, R0 ;  /* 0x000000ffff067224 */ /* 0x000fe200078e0000 */
[----:B------:R-:W-:-:S03]  /*0580*/  ISETP.GT.U32.AND P0, PT, R5, R2, PT ;  /* 0x000000020500720c */ /* 0x000fc60003f04070 */
[----:B------:R-:W0:Y:S10]  /*0590*/  F2I.FTZ.U32.TRUNC.NTZ R3, R3 ;  /* 0x0000000300037305 */ /* 0x000e34000021f000 */
[----:B------:R-:W-:Y:S01]  /*05a0*/  @!P0 IMAD.IADD R2, R2, 0x1, -R5 ;  /* 0x0000000102028824 */ /* 0x000fe200078e0a05 */
[----:B------:R-:W-:-:S02]  /*05b0*/  IADD3 R5, PT, PT, RZ, -UR7, RZ ;  /* 0x80000007ff057c10 */ /* 0x000fc4000fffe0ff */
[----:B------:R-:W-:Y:S01]  /*05c0*/  ISETP.NE.AND P0, PT, RZ, UR7, PT ;  /* 0x00000007ff007c0c */ /* 0x000fe2000bf05270 */
[----:B------:R-:W-:Y:S01]  /*05d0*/  @!P1 IMAD.MOV R2, RZ, RZ, -R2 ;  /* 0x000000ffff029224 */ /* 0x000fe200078e0a02 */
[----:B------:R-:W-:Y:S01]  /*05e0*/  ISETP.NE.U32.AND P1, PT, RZ, UR7, PT ;  /* 0x00000007ff007c0c */ /* 0x000fe2000bf25070 */
[----:B0-----:R-:W-:-:S03]  /*05f0*/  IMAD R5, R5, R3, RZ ;  /* 0x0000000305057224 */ /* 0x001fc600078e02ff */
[----:B------:R-:W-:Y:S01]  /*0600*/  SEL R4, R9, R2, !P0 ;  /* 0x0000000209047207 */ /* 0x000fe20004000000 */
[----:B------:R-:W-:-:S03]  /*0610*/  IMAD.MOV.U32 R2, RZ, RZ, RZ ;  /* 0x000000ffff027224 */ /* 0x000fc600078e00ff */
[----:B------:R-:W-:Y:S01]  /*0620*/  IADD3 R4, PT, PT, -R4, UR7, RZ ;  /* 0x0000000704047c10 */ /* 0x000fe2000fffe1ff */
[----:B------:R-:W-:-:S06]  /*0630*/  IMAD.HI.U32 R5, R3, R5, R2 ;  /* 0x0000000503057227 */ /* 0x000fcc00078e0002 */
[----:B------:R-:W-:-:S04]  /*0640*/  IMAD.HI.U32 R2, R5, R4, RZ ;  /* 0x0000000405027227 */ /* 0x000fc800078e00ff */
[----:B------:R-:W-:-:S04]  /*0650*/  IMAD.MOV R3, RZ, RZ, -R2 ;  /* 0x000000ffff037224 */ /* 0x000fc800078e0a02 */
[----:B------:R-:W-:-:S05]  /*0660*/  IMAD R4, R3, UR7, R4 ;  /* 0x0000000703047c24 */ /* 0x000fca000f8e0204 */
[----:B------:R-:W-:-:S13]  /*0670*/  ISETP.GE.U32.AND P0, PT, R4, UR7, PT ;  /* 0x0000000704007c0c */ /* 0x000fda000bf06070 */
[----:B------:R-:W-:-:S05]  /*0680*/  @P0 VIADD R4, R4, -UR7 ;  /* 0x8000000704040c36 */ /* 0x000fca0008000000 */
[----:B------:R-:W-:-:S13]  /*0690*/  ISETP.GE.U32.AND P0, PT, R4, UR7, PT ;  /* 0x0000000704007c0c */ /* 0x000fda000bf06070 */
[----:B------:R-:W-:-:S04]  /*06a0*/  @P0 IADD3 R4, PT, PT, R4, -UR7, RZ ;  /* 0x8000000704040c10 */ /* 0x000fc8000fffe0ff */
[----:B------:R-:W-:-:S07]  /*06b0*/  SEL R9, R9, R4, !P1 ;  /* 0x0000000409097207 */ /* 0x000fce0004800000 */
.L_x_13:
[----:B------:R-:W-:Y:S01]  /*06c0*/  IMAD.IADD R5, R6, 0x1, -R9 ;  /* 0x0000000106057824 */ /* 0x000fe200078e0a09 */
[----:B------:R-:W-:Y:S01]  /*06d0*/  BSSY.RECONVERGENT B1, `(.L_x_7) ;  /* 0x000000a000017945 */ /* 0x000fe20003800200 */
[----:B------:R-:W-:-:S03]  /*06e0*/  PRMT R4, RZ, 0x7610, R4 ;  /* 0x00007610ff047816 */ /* 0x000fc60000000004 */
[----:B------:R-:W-:-:S13]  /*06f0*/  ISETP.GT.AND P0, PT, R5, -0x1, PT ;  /* 0xffffffff0500780c */ /* 0x000fda0003f04270 */
[----:B------:R-:W-:Y:S05]  /*0700*/  @P0 BRA `(.L_x_8) ;  /* 0x0000000000180947 */ /* 0x000fea0003800000 */
[----:B------:R-:W0:Y:S01]  /*0710*/  LDC R2, c[0x0][0x3d8] ;  /* 0x0000f600ff027b82 */ /* 0x000e220000000800 */
[----:B------:R-:W-:-:S07]  /*0720*/  PRMT R4, RZ, 0x7610, R4 ;  /* 0x00007610ff047816 */ /* 0x000fce0000000004 */
.L_x_9:
[----:B0-----:R-:W-:Y:S01]  /*0730*/  IMAD.IADD R5, R5, 0x1, R2 ;  /* 0x0000000105057824 */ /* 0x001fe200078e0202 */
[----:B------:R-:W-:-:S04]  /*0740*/  LOP3.LUT R4, R4, 0x1, RZ, 0x3c, !PT ;  /* 0x0000000104047812 */ /* 0x000fc800078e3cff */
[----:B------:R-:W-:-:S13]  /*0750*/  ISETP.GE.AND P0, PT, R5, RZ, PT ;  /* 0x000000ff0500720c */ /* 0x000fda0003f06270 */
[----:B------:R-:W-:Y:S05]  /*0760*/  @!P0 BRA `(.L_x_9) ;  /* 0xfffffffc00f08947 */ /* 0x000fea000383ffff */
.L_x_8:
[----:B------:R-:W-:Y:S05]  /*0770*/  BSYNC.RECONVERGENT B1 ;  /* 0x0000000000017941 */ /* 0x000fea0003800200 */
.L_x_7:
[----:B------:R-:W0:Y:S01]  /*0780*/  LDCU UR4, c[0x0][0x3d8] ;  /* 0x00007b00ff0477ac */ /* 0x000e220008000800 */
[----:B------:R-:W-:Y:S01]  /*0790*/  BSSY.RECONVERGENT B1, `(.L_x_10) ;  /* 0x0000009000017945 */ /* 0x000fe20003800200 */
[----:B0-----:R-:W-:-:S05]  /*07a0*/  IMAD.U32 R10, RZ, RZ, UR4 ;  /* 0x00000004ff0a7e24 */ /* 0x001fca000f8e00ff */
[----:B------:R-:W-:-:S13]  /*07b0*/  ISETP.GE.AND P0, PT, R5, R10, PT ;  /* 0x0000000a0500720c */ /* 0x000fda0003f06270 */
[----:B------:R-:W-:Y:S05]  /*07c0*/  @!P0 BRA `(.L_x_11) ;  /* 0x0000000000148947 */ /* 0x000fea0003800000 */
.L_x_12:
[-C--:B------:R-:W-:Y:S02]  /*07d0*/  IADD3 R5, PT, PT, R5, -R10.reuse, RZ ;  /* 0x8000000a05057210 */ /* 0x080fe40007ffe0ff */
[----:B------:R-:W-:Y:S02]  /*07e0*/  LOP3.LUT P0, RZ, R4, 0xff, RZ, 0xc0, !PT ;  /* 0x000000ff04ff7812 */ /* 0x000fe4000780c0ff */
[----:B------:R-:W-:Y:S02]  /*07f0*/  ISETP.GE.AND P1, PT, R5, R10, PT ;  /* 0x0000000a0500720c */ /* 0x000fe40003f26270 */
[----:B------:R-:W-:-:S11]  /*0800*/  SEL R4, RZ, 0x1, P0 ;  /* 0x00000001ff047807 */ /* 0x000fd60000000000 */
[----:B------:R-:W-:Y:S05]  /*0810*/  @P1 BRA `(.L_x_12) ;  /* 0xfffffffc00ec1947 */ /* 0x000fea000383ffff */
.L_x_11:
[----:B------:R-:W-:Y:S05]  /*0820*/  BSYNC.RECONVERGENT B1 ;  /* 0x0000000000017941 */ /* 0x000fea0003800200 */
.L_x_10:
[----:B------:R-:W0:Y:S01]  /*0830*/  LDC.64 R2, c[0x0][0x398] ;  /* 0x0000e600ff027b82 */ /* 0x000e220000000a00 */
[----:B------:R-:W1:Y:S01]  /*0840*/  LDCU.64 UR4, c[0x0][0x3c0] ;  /* 0x00007800ff0477ac */ /* 0x000e620008000a00 */
[----:B0-----:R-:W-:-:S06]  /*0850*/  IMAD.WIDE R2, R5, 0x8, R2 ;  /* 0x0000000805027825 */ /* 0x001fcc00078e0202 */
[----:B------:R-:W2:Y:S02]  /*0860*/  LDG.E.64.CONSTANT R2, desc[UR16][R2.64] ;  /* 0x0000001002027981 */ /* 0x000ea4000c1e9b00 */
[C---:B--2---:R-:W-:Y:S02]  /*0870*/  ISETP.NE.U32.AND P0, PT, R2.reuse, RZ, PT ;  /* 0x000000ff0200720c */ /* 0x044fe40003f05070 */
[----:B-1----:R-:W-:Y:S02]  /*0880*/  IADD3 R5, P1, PT, -R2, UR4, RZ ;  /* 0x0000000402057c10 */ /* 0x002fe4000ff3e1ff */
[C---:B------:R-:W-:Y:S02]  /*0890*/  ISETP.NE.AND.EX P0, PT, R3.reuse, RZ, PT, P0 ;  /* 0x000000ff0300720c */ /* 0x040fe40003f05300 */
[----:B------:R-:W-:Y:S02]  /*08a0*/  IADD3.X R7, PT, PT, ~R3, UR5, RZ, P1, !PT ;  /* 0x0000000503077c10 */ /* 0x000fe40008ffe5ff */
[----:B------:R-:W-:-:S02]  /*08b0*/  LOP3.LUT P1, RZ, R4, 0xff, RZ, 0xc0, !PT ;  /* 0x000000ff04ff7812 */ /* 0x000fc4000782c0ff */
[----:B------:R-:W-:Y:S02]  /*08c0*/  SEL R5, R5, RZ, P0 ;  /* 0x000000ff05057207 */ /* 0x000fe40000000000 */
[----:B------:R-:W-:Y:S02]  /*08d0*/  SEL R7, R7, RZ, P0 ;  /* 0x000000ff07077207 */ /* 0x000fe40000000000 */
[----:B------:R-:W-:Y:S02]  /*08e0*/  SEL R4, R2, R5, !P1 ;  /* 0x0000000502047207 */ /* 0x000fe40004800000 */
[----:B------:R-:W-:Y:S02]  /*08f0*/  SEL R5, R3, R7, !P1 ;  /* 0x0000000703057207 */ /* 0x000fe40004800000 */
[C---:B------:R-:W-:Y:S01]  /*0900*/  LEA R3, R6.reuse, UR11, 0x3 ;  /* 0x0000000b06037c11 */ /* 0x040fe2000f8e18ff */
[----:B------:R-:W-:-:S04]  /*0910*/  VIADD R6, R6, UR18 ;  /* 0x0000001206067c36 */ /* 0x000fc80008000000 */
[----:B------:R0:W-:Y:S01]  /*0920*/  STS.64 [R3], R4 ;  /* 0x0000000403007388 */ /* 0x0001e20000000a00 */
[----:B------:R-:W-:-:S13]  /*0930*/  ISETP.GE.U32.AND P0, PT, R6, R10, PT ;  /* 0x0000000a0600720c */ /* 0x000fda0003f06070 */
[----:B0-----:R-:W-:Y:S05]  /*0940*/  @!P0 BRA `(.L_x_13) ;  /* 0xfffffffc005c8947 */ /* 0x001fea000383ffff */
.L_x_6:
[----:B------:R-:W-:Y:S05]  /*0950*/  BSYNC.RECONVERGENT B0 ;  /* 0x0000000000007941 */ /* 0x000fea0003800200 */
.L_x_5:
[----:B------:R-:W0:Y:S02]  /*0960*/  LDCU UR4, c[0x0][0x408] ;  /* 0x00008100ff0477ac */ /* 0x000e240008000800 */
[----:B0-----:R-:W-:Y:S01]  /*0970*/  UISETP.NE.AND UP0, UPT, UR4, URZ, UPT ;  /* 0x000000ff0400728c */ /* 0x001fe2000bf05270 */
[----:B------:R-:W-:Y:S08]  /*0980*/  BAR.SYNC.DEFER_BLOCKING 0x0 ;  /* 0x0000000000007b1d */ /* 0x000ff00000010000 */
[----:B------:R-:W-:Y:S05]  /*0990*/  BRA.U !UP0, `(.L_x_14) ;  /* 0x0000004908987547 */ /* 0x000fea000b800000 */
[----:B------:R-:W0:Y:S01]  /*09a0*/  LDCU UR12, c[0x0][0x3e0] ;  /* 0x00007c00ff0c77ac */ /* 0x000e220008000800 */
[----:B------:R-:W-:Y:S01]  /*09b0*/  IMAD.U32 R5, RZ, RZ, UR10 ;  /* 0x0000000aff057e24 */ /* 0x000fe2000f8e00ff */
[C---:B------:R-:W-:Y:S01]  /*09c0*/  LEA R3, R10.reuse, UR10, 0x4 ;  /* 0x0000000a0a037c11 */ /* 0x040fe2000f8e20ff */
[----:B------:R-:W-:Y:S01]  /*09d0*/  IMAD.U32 R7, RZ, RZ, UR18 ;  /* 0x00000012ff077e24 */ /* 0x000fe2000f8e00ff */
[----:B------:R-:W-:Y:S01]  /*09e0*/  SHF.R.U32.HI R2, RZ, 0x1, R10 ;  /* 0x00000001ff027819 */ /* 0x000fe2000001160a */
[C---:B------:R-:W-:Y:S01]  /*09f0*/  IMAD R4, R10.reuse, 0x18, R5 ;  /* 0x000000180a047824 */ /* 0x040fe200078e0205 */
[----:B------:R-:W-:Y:S01]  /*0a00*/  BSSY B0, `(.L_x_14) ;  /* 0x000049f000007945 */ /* 0x000fe20003800000 */
[C---:B------:R-:W-:Y:S01]  /*0a10*/  IMAD R5, R10.reuse, 0x10, R3 ;  /* 0x000000100a057824 */ /* 0x040fe200078e0203 */
[----:B------:R-:W-:Y:S01]  /*0a20*/  MOV R6, RZ ;  /* 0x000000ff00067202 */ /* 0x000fe20000000f00 */
[C---:B------:R-:W-:Y:S01]  /*0a30*/  IMAD R9, R10.reuse, 0x10, R4 ;  /* 0x000000100a097824 */ /* 0x040fe200078e0204 */
[----:B------:R-:W-:Y:S01]  /*0a40*/  IADD3 R7, PT, PT, R7, -0x1, R2 ;  /* 0xffffffff07077810 */ /* 0x000fe20007ffe002 */
[----:B------:R-:W-:Y:S01]  /*0a50*/  IMAD R8, R10, 0x10, R5 ;  /* 0x000000100a087824 */ /* 0x000fe200078e0205 */
[----:B0-----:R-:W-:-:S04]  /*0a60*/  UIADD3 UR12, UPT, UPT, UR12, 0x1, URZ ;  /* 0x000000010c0c7890 */ /* 0x001fc8000fffe0ff */
[----:B------:R-:W-:-:S04]  /*0a70*/  UISETP.LT.U32.AND UP0, UPT, UR12, 0x1, UPT ;  /* 0x000000010c00788c */ /* 0x000fc8000bf01070 */
[----:B------:R-:W-:-:S12]  /*0a80*/  USEL UR19, UR12, 0x1, !UP0 ;  /* 0x000000010c137887 */ /* 0x000fd8000c000000 */
.L_x_107:
[----:B0-----:R-:W-:-:S04]  /*0a90*/  IMAD.MOV.U32 R29, RZ, RZ, 0x8 ;  /* 0x00000008ff1d7424 */ /* 0x001fc800078e00ff */
[----:B------:R-:W-:-:S06]  /*0aa0*/  IMAD.WIDE.U32 R28, R6, R29, UR8 ;  /* 0x00000008061c7e25 */ /* 0x000fcc000f8e001d */
[----:B--2---:R-:W2:Y:S01]  /*0ab0*/  LDG.E.64.CONSTANT R28, desc[UR16][R28.64] ;  /* 0x000000101c1c7981 */ /* 0x004ea2000c1e9b00 */
[----:B------:R-:W-:Y:S01]  /*0ac0*/  BSSY.RECONVERGENT B1, `(.L_x_15) ;  /* 0x000001e000017945 */ /* 0x000fe20003800200 */
[----:B--2---:R-:W-:-:S13]  /*0ad0*/  ISETP.NE.U32.AND P0, PT, R29, RZ, PT ;  /* 0x000000ff1d00720c */ /* 0x004fda0003f05070 */
[----:B-1-34-:R-:W-:Y:S05]  /*0ae0*/  @P0 BRA `(.L_x_16) ;  /* 0x00000000004c0947 */ /* 0x01afea0003800000 */
[----:B------:R-:W0:Y:S01]  /*0af0*/  I2F.U32.RP R12, UR7 ;  /* 0x00000007000c7d06 */ /* 0x000e220008209000 */
[----:B------:R-:W-:Y:S01]  /*0b00*/  IADD3 R15, PT, PT, RZ, -UR7, RZ ;  /* 0x80000007ff0f7c10 */ /* 0x000fe2000fffe0ff */
[----:B------:R-:W-:Y:S01]  /*0b10*/  IMAD.MOV.U32 R10, RZ, RZ, RZ ;  /* 0x000000ffff0a7224 */ /* 0x000fe200078e00ff */
[----:B------:R-:W-:Y:S01]  /*0b20*/  ISETP.NE.U32.AND P1, PT, RZ, UR7, PT ;  /* 0x00000007ff007c0c */ /* 0x000fe2000bf25070 */
[----:B------:R-:W-:-:S04]  /*0b30*/  HFMA2 R29, -RZ, RZ, 0, 0 ;  /* 0x00000000ff1d7431 */ /* 0x000fc800000001ff */
[----:B0-----:R-:W0:Y:S02]  /*0b40*/  MUFU.RCP R12, R12 ;  /* 0x0000000c000c7308 */ /* 0x001e240000001000 */
[----:B0-----:R-:W-:-:S06]  /*0b50*/  VIADD R13, R12, 0xffffffe ;  /* 0x0ffffffe0c0d7836 */ /* 0x001fcc0000000000 */
[----:B------:R-:W0:Y:S02]  /*0b60*/  F2I.FTZ.U32.TRUNC.NTZ R11, R13 ;  /* 0x0000000d000b7305 */ /* 0x000e24000021f000 */
[----:B0-----:R-:W-:-:S04]  /*0b70*/  IMAD R15, R15, R11, RZ ;  /* 0x0000000b0f0f7224 */ /* 0x001fc800078e02ff */
        /* <DEDUP_REMOVED lines=8> */
[----:B------:R-:W-:Y:S01]  /*0c00*/  @!P1 LOP3.LUT R28, RZ, UR7, RZ, 0x33, !PT ;  /* 0x00000007ff1c9c12 */ /* 0x000fe2000f8e33ff */
[----:B------:R-:W-:Y:S06]  /*0c10*/  BRA `(.L_x_17) ;  /* 0x0000000000207947 */ /* 0x000fec0003800000 */
.L_x_16:
[----:B------:R-:W-:Y:S01]  /*0c20*/  IMAD.MOV.U32 R30, RZ, RZ, R28 ;  /* 0x000000ffff1e7224 */ /* 0x000fe200078e001c */
[----:B------:R-:W-:Y:S01]  /*0c30*/  MOV R31, 0xc70 ;  /* 0x00000c70001f7802 */ /* 0x000fe20000000f00 */
[----:B------:R-:W-:Y:S02]  /*0c40*/  IMAD.U32 R28, RZ, RZ, UR7 ;  /* 0x00000007ff1c7e24 */ /* 0x000fe4000f8e00ff */
[----:B------:R-:W-:-:S07]  /*0c50*/  IMAD.MOV.U32 R27, RZ, RZ, RZ ;  /* 0x000000ffff1b7224 */ /* 0x000fce00078e00ff */
[----:B------:R-:W-:Y:S05]  /*0c60*/  CALL.REL.NOINC `($__internal_0_$__cuda_sm20_rem_u64) ;  /* 0x0000004800447944 */ /* 0x000fea0003c00000 */
[----:B------:R-:W-:-:S04]  /*0c70*/  LOP3.LUT R29, R29, R28, RZ, 0x3c, !PT ;  /* 0x0000001c1d1d7212 */ /* 0x000fc800078e3cff */
[----:B------:R-:W-:-:S04]  /*0c80*/  LOP3.LUT R28, R29, R28, RZ, 0x3c, !PT ;  /* 0x0000001c1d1c7212 */ /* 0x000fc800078e3cff */
[----:B------:R-:W-:-:S07]  /*0c90*/  LOP3.LUT R29, R29, R28, RZ, 0x3c, !PT ;  /* 0x0000001c1d1d7212 */ /* 0x000fce00078e3cff */
.L_x_17:
[----:B------:R-:W-:Y:S05]  /*0ca0*/  BSYNC.RECONVERGENT B1 ;  /* 0x0000000000017941 */ /* 0x000fea0003800200 */
.L_x_15:
[----:B------:R-:W-:-:S04]  /*0cb0*/  ISETP.NE.U32.AND P0, PT, R28, RZ, PT ;  /* 0x000000ff1c00720c */ /* 0x000fc80003f05070 */
[----:B------:R-:W-:-:S13]  /*0cc0*/  ISETP.NE.AND.EX P0, PT, R29, RZ, PT, P0 ;  /* 0x000000ff1d00720c */ /* 0x000fda0003f05300 */
[----:B------:R-:W-:Y:S05]  /*0cd0*/  @!P0 BRA `(.L_x_18) ;  /* 0x0000004400b48947 */ /* 0x000fea0003800000 */
[----:B------:R-:W-:Y:S01]  /*0ce0*/  IABS R13, UR7 ;  /* 0x00000007000d7c13 */ /* 0x000fe20008000000 */
[----:B------:R-:W0:Y:S01]  /*0cf0*/  LDCU UR4, c[0x0][0x3d8] ;  /* 0x00007b00ff0477ac */ /* 0x000e220008000800 */
[----:B------:R-:W-:Y:S02]  /*0d00*/  IABS R16, R28 ;  /* 0x0000001c00107213 */ /* 0x000fe40000000000 */
[----:B------:R-:W1:Y:S01]  /*0d10*/  I2F.U32.RP R12, R13 ;  /* 0x0000000d000c7306 */ /* 0x000e620000209000 */
[----:B------:R-:W-:Y:S02]  /*0d20*/  IABS R17, UR7 ;  /* 0x0000000700117c13 */ /* 0x000fe40008000000 */
[----:B------:R-:W-:Y:S02]  /*0d30*/  ISETP.GE.AND P1, PT, R28, RZ, PT ;  /* 0x000000ff1c00720c */ /* 0x000fe40003f26270 */
[----:B------:R-:W-:-:S03]  /*0d40*/  ISETP.NE.U32.AND P2, PT, RZ, UR7, PT ;  /* 0x00000007ff007c0c */ /* 0x000fc6000bf45070 */
[----:B-1----:R-:W1:Y:S02]  /*0d50*/  MUFU.RCP R12, R12 ;  /* 0x0000000c000c7308 */ /* 0x002e640000001000 */
[----:B-1----:R-:W-:Y:S02]  /*0d60*/  VIADD R10, R12, 0xffffffe ;  /* 0x0ffffffe0c0a7836 */ /* 0x002fe40000000000 */
[----:B------:R-:W-:-:S04]  /*0d70*/  IMAD.MOV R12, RZ, RZ, -R17 ;  /* 0x000000ffff0c7224 */ /* 0x000fc800078e0a11 */
[----:B------:R1:W2:Y:S01]  /*0d80*/  F2I.FTZ.U32.TRUNC.NTZ R11, R10 ;  /* 0x0000000a000b7305 */ /* 0x0002a2000021f000 */
[----:B------:R-:W-:Y:S02]  /*0d90*/  IMAD R17, RZ, RZ, -UR7 ;  /* 0x80000007ff117e24 */ /* 0x000fe4000f8e02ff */
[----:B-1----:R-:W-:Y:S01]  /*0da0*/  IMAD.MOV.U32 R10, RZ, RZ, RZ ;  /* 0x000000ffff0a7224 */ /* 0x002fe200078e00ff */
[----:B--2---:R-:W-:-:S05]  /*0db0*/  IADD3 R14, PT, PT, RZ, -R11, RZ ;  /* 0x8000000bff0e7210 */ /* 0x004fca0007ffe0ff */
[----:B------:R-:W-:-:S04]  /*0dc0*/  IMAD R15, R14, R13, RZ ;  /* 0x0000000d0e0f7224 */ /* 0x000fc800078e02ff */
[----:B------:R-:W-:Y:S02]  /*0dd0*/  IMAD.HI.U32 R14, R11, R15, R10 ;  /* 0x0000000f0b0e7227 */ /* 0x000fe400078e000a */
[----:B------:R-:W1:Y:S02]  /*0de0*/  I2F.U32.RP R15, UR7 ;  /* 0x00000007000f7d06 */ /* 0x000e640008209000 */
[----:B------:R-:W-:-:S04]  /*0df0*/  IMAD.MOV.U32 R11, RZ, RZ, R16 ;  /* 0x000000ffff0b7224 */ /* 0x000fc800078e0010 */
[----:B------:R-:W-:-:S04]  /*0e00*/  IMAD.HI.U32 R10, R14, R11, RZ ;  /* 0x0000000b0e0a7227 */ /* 0x000fc800078e00ff */
[----:B------:R-:W-:-:S05]  /*0e10*/  IMAD R10, R10, R12, R11 ;  /* 0x0000000c0a0a7224 */ /* 0x000fca00078e020b */
[----:B------:R-:W-:Y:S01]  /*0e20*/  ISETP.GT.U32.AND P0, PT, R13, R10, PT ;  /* 0x0000000a0d00720c */ /* 0x000fe20003f04070 */
[----:B-1----:R-:W1:-:S12]  /*0e30*/  MUFU.RCP R15, R15 ;  /* 0x0000000f000f7308 */ /* 0x002e580000001000 */
[----:B------:R-:W-:-:S05]  /*0e40*/  @!P0 IMAD.IADD R10, R10, 0x1, -R13 ;  /* 0x000000010a0a8824 */ /* 0x000fca00078e0a0d */
[----:B------:R-:W-:Y:S02]  /*0e50*/  ISETP.GT.U32.AND P0, PT, R13, R10, PT ;  /* 0x0000000a0d00720c */ /* 0x000fe40003f04070 */
[----:B-1----:R-:W-:-:S06]  /*0e60*/  IADD3 R11, PT, PT, R15, 0xffffffe, RZ ;  /* 0x0ffffffe0f0b7810 */ /* 0x002fcc0007ffe0ff */
[----:B------:R-:W1:Y:S05]  /*0e70*/  F2I.FTZ.U32.TRUNC.NTZ R11, R11 ;  /* 0x0000000b000b7305 */ /* 0x000e6a000021f000 */
[----:B------:R-:W-:Y:S01]  /*0e80*/  @!P0 IMAD.IADD R10, R10, 0x1, -R13 ;  /* 0x000000010a0a8824 */ /* 0x000fe200078e0a0d */
[----:B------:R-:W-:Y:S02]  /*0e90*/  ISETP.NE.AND P0, PT, RZ, UR7, PT ;  /* 0x00000007ff007c0c */ /* 0x000fe4000bf05270 */
[----:B------:R-:W-:Y:S01]  /*0ea0*/  LOP3.LUT R13, RZ, UR7, RZ, 0x33, !PT ;  /* 0x00000007ff0d7c12 */ /* 0x000fe2000f8e33ff */
[----:B------:R-:W-:-:S05]  /*0eb0*/  @!P1 IMAD.MOV R10, RZ, RZ, -R10 ;  /* 0x000000ffff0a9224 */ /* 0x000fca00078e0a0a */
[----:B------:R-:W-:Y:S01]  /*0ec0*/  SEL R12, R13, R10, !P0 ;  /* 0x0000000a0d0c7207 */ /* 0x000fe20004000000 */
[----:B-1----:R-:W-:Y:S02]  /*0ed0*/  IMAD R15, R17, R11, RZ ;  /* 0x0000000b110f7224 */ /* 0x002fe400078e02ff */
[----:B------:R-:W-:Y:S01]  /*0ee0*/  IMAD.MOV.U32 R10, RZ, RZ, RZ ;  /* 0x000000ffff0a7224 */ /* 0x000fe200078e00ff */
[----:B------:R-:W-:-:S03]  /*0ef0*/  IADD3 R12, PT, PT, R12, UR7, RZ ;  /* 0x000000070c0c7c10 */ /* 0x000fc6000fffe0ff */
[----:B------:R-:W-:-:S06]  /*0f00*/  IMAD.HI.U32 R15, R11, R15, R10 ;  /* 0x0000000f0b0f7227 */ /* 0x000fcc00078e000a */
[----:B------:R-:W-:-:S04]  /*0f10*/  IMAD.HI.U32 R10, R15, R12, RZ ;  /* 0x0000000c0f0a7227 */ /* 0x000fc800078e00ff */
[----:B------:R-:W-:-:S04]  /*0f20*/  IMAD.MOV R11, RZ, RZ, -R10 ;  /* 0x000000ffff0b7224 */ /* 0x000fc800078e0a0a */
[----:B------:R-:W-:Y:S02]  /*0f30*/  IMAD R10, R11, UR7, R12 ;  /* 0x000000070b0a7c24 */ /* 0x000fe4000f8e020c */
[----:B0-----:R-:W-:-:S03]  /*0f40*/  IMAD.U32 R11, RZ, RZ, UR4 ;  /* 0x00000004ff0b7e24 */ /* 0x001fc6000f8e00ff */
[----:B------:R-:W-:Y:S02]  /*0f50*/  ISETP.GE.U32.AND P0, PT, R10, UR7, PT ;  /* 0x000000070a007c0c */ /* 0x000fe4000bf06070 */
[----:B------:R-:W-:-:S11]  /*0f60*/  ISETP.GE.U32.AND P1, PT, R0, R11, PT ;  /* 0x0000000b0000720c */ /* 0x000fd60003f26070 */
[----:B------:R-:W-:-:S05]  /*0f70*/  @P0 VIADD R10, R10, -UR7 ;  /* 0x800000070a0a0c36 */ /* 0x000fca0008000000 */
[----:B------:R-:W-:-:S13]  /*0f80*/  ISETP.GE.U32.AND P0, PT, R10, UR7, PT ;  /* 0x000000070a007c0c */ /* 0x000fda000bf06070 */
[----:B------:R-:W-:-:S05]  /*0f90*/  @P0 VIADD R10, R10, -UR7 ;  /* 0x800000070a0a0c36 */ /* 0x000fca0008000000 */
[----:B------:R-:W-:Y:S01]  /*0fa0*/  SEL R10, R13, R10, !P2 ;  /* 0x0000000a0d0a7207 */ /* 0x000fe20005000000 */
[----:B------:R-:W-:Y:S06]  /*0fb0*/  @P1 BRA `(.L_x_19) ;  /* 0x0000000000b01947 */ /* 0x000fec0003800000 */
[----:B------:R-:W-:-:S07]  /*0fc0*/  MOV R14, R0 ;  /* 0x00000000000e7202 */ /* 0x000fce0000000f00 */
.L_x_26:
[----:B------:R-:W-:Y:S01]  /*0fd0*/  IMAD.IADD R12, R14, 0x1, -R10 ;  /* 0x000000010e0c7824 */ /* 0x000fe200078e0a0a */
[----:B------:R-:W-:Y:S01]  /*0fe0*/  BSSY.RECONVERGENT B1, `(.L_x_20) ;  /* 0x000000a000017945 */ /* 0x000fe20003800200 */
[----:B------:R-:W-:-:S03]  /*0ff0*/  PRMT R15, RZ, 0x7610, R15 ;  /* 0x00007610ff0f7816 */ /* 0x000fc6000000000f */
[----:B------:R-:W-:-:S13]  /*1000*/  ISETP.GT.AND P0, PT, R12, -0x1, PT ;  /* 0xffffffff0c00780c */ /* 0x000fda0003f04270 */
[----:B------:R-:W-:Y:S05]  /*1010*/  @P0 BRA `(.L_x_21) ;  /* 0x0000000000180947 */ /* 0x000fea0003800000 */
[----:B------:R-:W0:Y:S01]  /*1020*/  LDC R11, c[0x0][0x3d8] ;  /* 0x0000f600ff0b7b82 */ /* 0x000e220000000800 */
[----:B------:R-:W-:-:S07]  /*1030*/  PRMT R15, RZ, 0x7610, R15 ;  /* 0x00007610ff0f7816 */ /* 0x000fce000000000f */
.L_x_22:
[----:B0-----:R-:W-:Y:S01]  /*1040*/  IMAD.IADD R12, R12, 0x1, R11 ;  /* 0x000000010c0c7824 */ /* 0x001fe200078e020b */
[----:B------:R-:W-:-:S04]  /*1050*/  LOP3.LUT R15, R15, 0x1, RZ, 0x3c, !PT ;  /* 0x000000010f0f7812 */ /* 0x000fc800078e3cff */
[----:B------:R-:W-:-:S13]  /*1060*/  ISETP.GE.AND P0, PT, R12, RZ, PT ;  /* 0x000000ff0c00720c */ /* 0x000fda0003f06270 */
[----:B------:R-:W-:Y:S05]  /*1070*/  @!P0 BRA `(.L_x_22) ;  /* 0xfffffffc00f08947 */ /* 0x000fea000383ffff */
.L_x_21:
[----:B------:R-:W-:Y:S05]  /*1080*/  BSYNC.RECONVERGENT B1 ;  /* 0x0000000000017941 */ /* 0x000fea0003800200 */
.L_x_20:
[----:B------:R-:W0:Y:S01]  /*1090*/  LDCU UR4, c[0x0][0x3d8] ;  /* 0x00007b00ff0477ac */ /* 0x000e220008000800 */
[----:B------:R-:W-:Y:S01]  /*10a0*/  BSSY.RECONVERGENT B1, `(.L_x_23) ;  /* 0x0000009000017945 */ /* 0x000fe20003800200 */
[----:B0-----:R-:W-:-:S05]  /*10b0*/  IMAD.U32 R11, RZ, RZ, UR4 ;  /* 0x00000004ff0b7e24 */ /* 0x001fca000f8e00ff */
[----:B------:R-:W-:-:S13]  /*10c0*/  ISETP.GE.AND P0, PT, R12, R11, PT ;  /* 0x0000000b0c00720c */ /* 0x000fda0003f06270 */
[----:B------:R-:W-:Y:S05]  /*10d0*/  @!P0 BRA `(.L_x_24) ;  /* 0x0000000000148947 */ /* 0x000fea0003800000 */
.L_x_25:
[----:B------:R-:W-:Y:S01]  /*10e0*/  IMAD.IADD R12, R12, 0x1, -R11 ;  /* 0x000000010c0c7824 */ /* 0x000fe200078e0a0b */
[----:B------:R-:W-:-:S04]  /*10f0*/  LOP3.LUT P0, RZ, R15, 0xff, RZ, 0xc0, !PT ;  /* 0x000000ff0fff7812 */ /* 0x000fc8000780c0ff */
[----:B------:R-:W-:Y:S02]  /*1100*/  ISETP.GE.AND P1, PT, R12, R11, PT ;  /* 0x0000000b0c00720c */ /* 0x000fe40003f26270 */
[----:B------:R-:W-:-:S11]  /*1110*/  SEL R15, RZ, 0x1, P0 ;  /* 0x00000001ff0f7807 */ /* 0x000fd60000000000 */
[----:B------:R-:W-:Y:S05]  /*1120*/  @P1 BRA `(.L_x_25) ;  /* 0xfffffffc00ec1947 */ /* 0x000fea000383ffff */
.L_x_24:
[----:B------:R-:W-:Y:S05]  /*1130*/  BSYNC.RECONVERGENT B1 ;  /* 0x0000000000017941 */ /* 0x000fea0003800200 */
.L_x_23:
[----:B------:R-:W0:Y:S01]  /*1140*/  S2UR UR5, SR_CgaCtaId ;  /* 0x00000000000579c3 */ /* 0x000e220000008800 */
[----:B------:R-:W-:Y:S02]  /*1150*/  UMOV UR4, 0x400 ;  /* 0x0000040000047882 */ /* 0x000fe40000000000 */
[----:B0-----:R-:W-:-:S06]  /*1160*/  ULEA UR4, UR5, UR4, 0x18 ;  /* 0x0000000405047291 */ /* 0x001fcc000f8ec0ff */
[----:B------:R-:W-:-:S05]  /*1170*/  LEA R16, R12, UR4, 0x3 ;  /* 0x000000040c107c11 */ /* 0x000fca000f8e18ff */
[----:B------:R-:W0:Y:S01]  /*1180*/  LDS.64 R12, [R16] ;  /* 0x00000000100c7984 */ /* 0x000e220000000a00 */
[----:B------:R-:W1:Y:S01]  /*1190*/  LDCU.64 UR4, c[0x0][0x3c0] ;  /* 0x00007800ff0477ac */ /* 0x000e620008000a00 */
[C---:B0-----:R-:W-:Y:S02]  /*11a0*/  ISETP.NE.U32.AND P0, PT, R12.reuse, RZ, PT ;  /* 0x000000ff0c00720c */ /* 0x041fe40003f05070 */
        /* <DEDUP_REMOVED lines=8> */
[C---:B------:R-:W-:Y:S01]  /*1230*/  LEA R15, R14.reuse, R3, 0x3 ;  /* 0x000000030e0f7211 */ /* 0x040fe200078e18ff */
[----:B------:R-:W-:-:S04]  /*1240*/  VIADD R14, R14, UR18 ;  /* 0x000000120e0e7c36 */ /* 0x000fc80008000000 */
[----:B------:R0:W-:Y:S01]  /*1250*/  STS.64 [R15], R12 ;  /* 0x0000000c0f007388 */ /* 0x0001e20000000a00 */
[----:B------:R-:W-:-:S13]  /*1260*/  ISETP.GE.U32.AND P0, PT, R14, R11, PT ;  /* 0x0000000b0e00720c */ /* 0x000fda0003f06070 */
[----:B0-----:R-:W-:Y:S05]  /*1270*/  @!P0 BRA `(.L_x_26) ;  /* 0xfffffffc00548947 */ /* 0x001fea000383ffff */
.L_x_19:
[----:B------:R-:W-:Y:S01]  /*1280*/  ISETP.GE.U32.AND P0, PT, R0, R11, PT ;  /* 0x0000000b0000720c */ /* 0x000fe20003f06070 */
[----:B------:R-:W-:Y:S05]  /*1290*/  WARPSYNC.ALL ;  /* 0x0000000000007948 */ /* 0x000fea0003800000 */
[----:B------:R-:W-:Y:S06]  /*12a0*/  BAR.SYNC.DEFER_BLOCKING 0x0 ;  /* 0x0000000000007b1d */ /* 0x000fec0000010000 */
[----:B------:R-:W-:Y:S04]  /*12b0*/  BSSY.RECONVERGENT B1, `(.L_x_27) ;  /* 0x000002b000017945 */ /* 0x000fe80003800200 */
[----:B------:R-:W-:Y:S05]  /*12c0*/  @P0 BRA `(.L_x_28) ;  /* 0x0000000000a40947 */ /* 0x000fea0003800000 */
[----:B------:R-:W-:-:S07]  /*12d0*/  IMAD.MOV.U32 R15, RZ, RZ, R0 ;  /* 0x000000ffff0f7224 */ /* 0x000fce00078e0000 */
.L_x_35:
[----:B------:R-:W-:Y:S01]  /*12e0*/  IMAD.IADD R12, R15, 0x1, -R10 ;  /* 0x000000010f0c7824 */ /* 0x000fe200078e0a0a */
[----:B------:R-:W-:Y:S01]  /*12f0*/  BSSY.RECONVERGENT B2, `(.L_x_29) ;  /* 0x000000a000027945 */ /* 0x000fe20003800200 */
[----:B------:R-:W-:-:S03]  /*1300*/  PRMT R14, RZ, 0x7610, R14 ;  /* 0x00007610ff0e7816 */ /* 0x000fc6000000000e */
[----:B------:R-:W-:-:S13]  /*1310*/  ISETP.GT.AND P0, PT, R12, -0x1, PT ;  /* 0xffffffff0c00780c */ /* 0x000fda0003f04270 */
[----:B------:R-:W-:Y:S05]  /*1320*/  @P0 BRA `(.L_x_30) ;  /* 0x0000000000180947 */ /* 0x000fea0003800000 */
[----:B------:R-:W0:Y:S01]  /*1330*/  LDC R11, c[0x0][0x3d8] ;  /* 0x0000f600ff0b7b82 */ /* 0x000e220000000800 */
[----:B------:R-:W-:-:S07]  /*1340*/  PRMT R14, RZ, 0x7610, R14 ;  /* 0x00007610ff0e7816 */ /* 0x000fce000000000e */
.L_x_31:
[----:B0-----:R-:W-:Y:S01]  /*1350*/  IMAD.IADD R12, R12, 0x1, R11 ;  /* 0x000000010c0c7824 */ /* 0x001fe200078e020b */
[----:B------:R-:W-:-:S04]  /*1360*/  LOP3.LUT R14, R14, 0x1, RZ, 0x3c, !PT ;  /* 0x000000010e0e7812 */ /* 0x000fc800078e3cff */
[----:B------:R-:W-:-:S13]  /*1370*/  ISETP.GE.AND P0, PT, R12, RZ, PT ;  /* 0x000000ff0c00720c */ /* 0x000fda0003f06270 */
[----:B------:R-:W-:Y:S05]  /*1380*/  @!P0 BRA `(.L_x_31) ;  /* 0xfffffffc00f08947 */ /* 0x000fea000383ffff */
.L_x_30:
[----:B------:R-:W-:Y:S05]  /*1390*/  BSYNC.RECONVERGENT B2 ;  /* 0x0000000000027941 */ /* 0x000fea0003800200 */
.L_x_29:
[----:B------:R-:W0:Y:S01]  /*13a0*/  LDCU UR4, c[0x0][0x3d8] ;  /* 0x00007b00ff0477ac */ /* 0x000e220008000800 */
[----:B------:R-:W-:Y:S01]  /*13b0*/  BSSY.RECONVERGENT B2, `(.L_x_32) ;  /* 0x0000009000027945 */ /* 0x000fe20003800200 */
[----:B0-----:R-:W-:-:S04]  /*13c0*/  MOV R11, UR4 ;  /* 0x00000004000b7c02 */ /* 0x001fc80008000f00 */
[----:B------:R-:W-:-:S13]  /*13d0*/  ISETP.GE.AND P0, PT, R12, R11, PT ;  /* 0x0000000b0c00720c */ /* 0x000fda0003f06270 */
[----:B------:R-:W-:Y:S05]  /*13e0*/  @!P0 BRA `(.L_x_33) ;  /* 0x0000000000148947 */ /* 0x000fea0003800000 */
.L_x_34:
[----:B------:R-:W-:Y:S01]  /*13f0*/  IMAD.IADD R12, R12, 0x1, -R11 ;  /* 0x000000010c0c7824 */ /* 0x000fe200078e0a0b */
[----:B------:R-:W-:-:S04]  /*1400*/  LOP3.LUT P0, RZ, R14, 0xff, RZ, 0xc0, !PT ;  /* 0x000000ff0eff7812 */ /* 0x000fc8000780c0ff */
[----:B------:R-:W-:Y:S02]  /*1410*/  ISETP.GE.AND P1, PT, R12, R11, PT ;  /* 0x0000000b0c00720c */ /* 0x000fe40003f26270 */
[----:B------:R-:W-:-:S11]  /*1420*/  SEL R14, RZ, 0x1, P0 ;  /* 0x00000001ff0e7807 */ /* 0x000fd60000000000 */
[----:B------:R-:W-:Y:S05]  /*1430*/  @P1 BRA `(.L_x_34) ;  /* 0xfffffffc00ec1947 */ /* 0x000fea000383ffff */
.L_x_33:
[----:B------:R-:W-:Y:S05]  /*1440*/  BSYNC.RECONVERGENT B2 ;  /* 0x0000000000027941 */ /* 0x000fea0003800200 */
.L_x_32:
[----:B------:R-:W-:Y:S01]  /*1450*/  LEA R16, R12, UR11, 0x3 ;  /* 0x0000000b0c107c11 */ /* 0x000fe2000f8e18ff */
[----:B------:R-:W0:Y:S04]  /*1460*/  LDCU.64 UR4, c[0x0][0x3c0] ;  /* 0x00007800ff0477ac */ /* 0x000e280008000a00 */
[----:B------:R-:W1:Y:S02]  /*1470*/  LDS.64 R12, [R16] ;  /* 0x00000000100c7984 */ /* 0x000e640000000a00 */
[C---:B-1----:R-:W-:Y:S02]  /*1480*/  ISETP.NE.U32.AND P0, PT, R12.reuse, RZ, PT ;  /* 0x000000ff0c00720c */ /* 0x042fe40003f05070 */
[----:B0-----:R-:W-:Y:S02]  /*1490*/  IADD3 R17, P1, PT, -R12, UR4, RZ ;  /* 0x000000040c117c10 */ /* 0x001fe4000ff3e1ff */
[----:B------:R-:W-:-:S02]  /*14a0*/  ISETP.NE.AND.EX P0, PT, R13, RZ, PT, P0 ;  /* 0x000000ff0d00720c */ /* 0x000fc40003f05300 */
[----:B------:R-:W-:Y:S02]  /*14b0*/  IADD3.X R19, PT, PT, ~R13, UR5, RZ, P1, !PT ;  /* 0x000000050d137c10 */ /* 0x000fe40008ffe5ff */
[----:B------:R-:W-:Y:S02]  /*14c0*/  LOP3.LUT P1, RZ, R14, 0xff, RZ, 0xc0, !PT ;  /* 0x000000ff0eff7812 */ /* 0x000fe4000782c0ff */
[----:B------:R-:W-:Y:S02]  /*14d0*/  SEL R17, R17, RZ, P0 ;  /* 0x000000ff11117207 */ /* 0x000fe40000000000 */
[----:B------:R-:W-:Y:S02]  /*14e0*/  SEL R19, R19, RZ, P0 ;  /* 0x000000ff13137207 */ /* 0x000fe40000000000 */
[----:B------:R-:W-:Y:S01]  /*14f0*/  SEL R12, R12, R17, !P1 ;  /* 0x000000110c0c7207 */ /* 0x000fe20004800000 */
[----:B------:R-:W-:Y:S01]  /*1500*/  IMAD R17, R15, 0x8, R4 ;  /* 0x000000080f117824 */ /* 0x000fe200078e0204 */
[----:B------:R-:W-:Y:S01]  /*1510*/  SEL R13, R13, R19, !P1 ;  /* 0x000000130d0d7207 */ /* 0x000fe20004800000 */
[----:B------:R-:W-:-:S04]  /*1520*/  VIADD R15, R15, UR18 ;  /* 0x000000120f0f7c36 */ /* 0x000fc80008000000 */
[----:B------:R0:W-:Y:S01]  /*1530*/  STS.64 [R17], R12 ;  /* 0x0000000c11007388 */ /* 0x0001e20000000a00 */
[----:B------:R-:W-:-:S13]  /*1540*/  ISETP.GE.U32.AND P0, PT, R15, R11, PT ;  /* 0x0000000b0f00720c */ /* 0x000fda0003f06070 */
[----:B0-----:R-:W-:Y:S05]  /*1550*/  @!P0 BRA `(.L_x_35) ;  /* 0xfffffffc00608947 */ /* 0x001fea000383ffff */
.L_x_28:
[----:B------:R-:W-:Y:S05]  /*1560*/  BSYNC.RECONVERGENT B1 ;  /* 0x0000000000017941 */ /* 0x000fea0003800200 */
.L_x_27:
[----:B------:R-:W-:Y:S01]  /*1570*/  BAR.SYNC.DEFER_BLOCKING 0x0 ;  /* 0x0000000000007b1d */ /* 0x000fe20000010000 */
[CC--:B------:R-:W-:Y:S02]  /*1580*/  ISETP.GE.U32.AND P0, PT, R0.reuse, R11.reuse, PT ;  /* 0x0000000b0000720c */ /* 0x0c0fe40003f06070 */
[----:B------:R-:W-:-:S03]  /*1590*/  ISETP.GE.U32.AND P1, PT, R0, R11, PT ;  /* 0x0000000b0000720c */ /* 0x000fc60003f26070 */
[----:B------:R-:W-:Y:S08]  /*15a0*/  BSSY.RECONVERGENT B1, `(.L_x_36) ;  /* 0x0000022000017945 */ /* 0x000ff00003800200 */
[----:B------:R-:W-:Y:S05]  /*15b0*/  @P0 BRA `(.L_x_37) ;  /* 0x0000000000800947 */ /* 0x000fea0003800000 */
[----:B------:R-:W0:Y:S01]  /*15c0*/  S2R R13, SR_CgaCtaId ;  /* 0x00000000000d7919 */ /* 0x000e220000008800 */
[----:B------:R-:W1:Y:S01]  /*15d0*/  LDC.64 R18, c[0x0][0x3c0] ;  /* 0x0000f000ff127b82 */ /* 0x000e620000000a00 */
[----:B------:R-:W-:Y:S01]  /*15e0*/  MOV R12, 0x400 ;  /* 0x00000400000c7802 */ /* 0x000fe20000000f00 */
[----:B------:R-:W-:-:S03]  /*15f0*/  IMAD.MOV.U32 R10, RZ, RZ, R0 ;  /* 0x000000ffff0a7224 */ /* 0x000fc600078e0000 */
[----:B0-----:R-:W-:-:S07]  /*1600*/  LEA R27, R13, R12, 0x18 ;  /* 0x0000000c0d1b7211 */ /* 0x001fce00078ec0ff */
.L_x_38:
[C---:B------:R-:W-:Y:S01]  /*1610*/  LEA R16, R10.reuse, R3, 0x3 ;  /* 0x000000030a107211 */ /* 0x040fe200078e18ff */
[C---:B------:R-:W-:Y:S01]  /*1620*/  IMAD R20, R10.reuse, 0x8, R27 ;  /* 0x000000080a147824 */ /* 0x040fe200078e021b */
[C---:B------:R-:W-:Y:S01]  /*1630*/  LEA R24, R10.reuse, UR11, 0x3 ;  /* 0x0000000b0a187c11 */ /* 0x040fe2000f8e18ff */
[----:B------:R-:W-:Y:S02]  /*1640*/  VIADD R10, R10, UR18 ;  /* 0x000000120a0a7c36 */ /* 0x000fe40008000000 */
[----:B------:R-:W-:Y:S01]  /*1650*/  LDS.64 R12, [R16] ;  /* 0x00000000100c7984 */ /* 0x000fe20000000a00 */
[----:B------:R-:W-:-:S03]  /*1660*/  IMAD R22, R11, 0x18, R20 ;  /* 0x000000180b167824 */ /* 0x000fc600078e0214 */
[----:B0-----:R-:W0:Y:S02]  /*1670*/  LDS.64 R14, [R20] ;  /* 0x00000000140e7984 */ /* 0x001e240000000a00 */
[----:B0-----:R-:W-:-:S04]  /*1680*/  ISETP.GE.U32.AND P0, PT, R12, R14, PT ;  /* 0x0000000e0c00720c */ /* 0x001fc80003f06070 */
[----:B------:R-:W-:-:S04]  /*1690*/  ISETP.GE.U32.AND.EX P0, PT, R13, R15, PT, P0 ;  /* 0x0000000f0d00720c */ /* 0x000fc80003f06100 */
[----:B-1----:R-:W-:Y:S02]  /*16a0*/  SEL R17, R18, RZ, !P0 ;  /* 0x000000ff12117207 */ /* 0x002fe40004000000 */
[----:B------:R-:W-:Y:S02]  /*16b0*/  SEL R21, R19, RZ, !P0 ;  /* 0x000000ff13157207 */ /* 0x000fe40004000000 */
[----:B------:R-:W-:-:S04]  /*16c0*/  IADD3 R12, P0, P2, R17, R12, -R14 ;  /* 0x0000000c110c7210 */ /* 0x000fc80007a1e80e */
[----:B------:R-:W-:Y:S01]  /*16d0*/  IADD3.X R13, PT, PT, R21, R13, ~R15, P0, P2 ;  /* 0x0000000d150d7210 */ /* 0x000fe200007e4c0f */
[----:B------:R-:W-:-:S05]  /*16e0*/  IMAD R21, R11, 0x20, R20 ;  /* 0x000000200b157824 */ /* 0x000fca00078e0214 */
[----:B------:R-:W-:Y:S04]  /*16f0*/  STS.64 [R21], R12 ;  /* 0x0000000c15007388 */ /* 0x000fe80000000a00 */
[----:B------:R-:W-:Y:S04]  /*1700*/  LDS.64 R14, [R22] ;  /* 0x00000000160e7984 */ /* 0x000fe80000000a00 */
[----:B------:R-:W0:Y:S02]  /*1710*/  LDS.64 R16, [R24] ;  /* 0x0000000018107984 */ /* 0x000e240000000a00 */
[----:B0-----:R-:W-:-:S04]  /*1720*/  ISETP.GE.U32.AND P0, PT, R14, R16, PT ;  /* 0x000000100e00720c */ /* 0x001fc80003f06070 */
[----:B------:R-:W-:-:S04]  /*1730*/  ISETP.GE.U32.AND.EX P0, PT, R15, R17, PT, P0 ;  /* 0x000000110f00720c */ /* 0x000fc80003f06100 */
[----:B------:R-:W-:Y:S02]  /*1740*/  SEL R23, R18, RZ, !P0 ;  /* 0x000000ff12177207 */ /* 0x000fe40004000000 */
[----:B------:R-:W-:Y:S02]  /*1750*/  SEL R25, R19, RZ, !P0 ;  /* 0x000000ff13197207 */ /* 0x000fe40004000000 */
[----:B------:R-:W-:-:S04]  /*1760*/  IADD3 R14, P0, P2, R23, R14, -R16 ;  /* 0x0000000e170e7210 */ /* 0x000fc80007a1e810 */
[----:B------:R-:W-:Y:S01]  /*1770*/  IADD3.X R15, PT, PT, R25, R15, ~R17, P0, P2 ;  /* 0x0000000f190f7210 */ /* 0x000fe200007e4c11 */
[----:B------:R-:W-:Y:S01]  /*1780*/  IMAD R17, R11, 0x20, R24 ;  /* 0x000000200b117824 */ /* 0x000fe200078e0218 */
[----:B------:R-:W-:-:S04]  /*1790*/  ISETP.GE.U32.AND P0, PT, R10, R11, PT ;  /* 0x0000000b0a00720c */ /* 0x000fc80003f06070 */
[----:B------:R0:W-:Y:S09]  /*17a0*/  STS.64 [R17], R14 ;  /* 0x0000000e11007388 */ /* 0x0001f20000000a00 */
[----:B------:R-:W-:Y:S05]  /*17b0*/  @!P0 BRA `(.L_x_38) ;  /* 0xfffffffc00948947 */ /* 0x000fea000383ffff */
.L_x_37:
[----:B------:R-:W-:Y:S05]  /*17c0*/  BSYNC.RECONVERGENT B1 ;  /* 0x0000000000017941 */ /* 0x000fea0003800200 */
.L_x_36:
[----:B------:R-:W-:Y:S06]  /*17d0*/  BAR.SYNC.DEFER_BLOCKING 0x0 ;  /* 0x0000000000007b1d */ /* 0x000fec0000010000 */
[----:B------:R-:W-:Y:S04]  /*17e0*/  BSSY.RECONVERGENT B1, `(.L_x_39) ;  /* 0x000000a000017945 */ /* 0x000fe80003800200 */
[----:B------:R-:W-:Y:S05]  /*17f0*/  @P1 BRA `(.L_x_40) ;  /* 0x0000000000201947 */ /* 0x000fea0003800000 */
[----:B------:R-:W-:-:S07]  /*1800*/  MOV R10, R0 ;  /* 0x00000000000a7202 */ /* 0x000fce0000000f00 */
.L_x_41:
[C---:B------:R-:W-:Y:S02]  /*1810*/  IMAD R12, R10.reuse, 0x8, R3 ;  /* 0x000000080a0c7824 */ /* 0x040fe400078e0203 */
[C---:B------:R-:W-:Y:S02]  /*1820*/  IMAD R13, R10.reuse, 0x8, R4 ;  /* 0x000000080a0d7824 */ /* 0x040fe400078e0204 */
[----:B------:R-:W-:Y:S01]  /*1830*/  VIADD R10, R10, UR18 ;  /* 0x000000120a0a7c36 */ /* 0x000fe20008000000 */
[----:B------:R1:W-:Y:S04]  /*1840*/  STS.64 [R12], RZ ;  /* 0x000000ff0c007388 */ /* 0x0003e80000000a00 */
[----:B------:R1:W-:Y:S01]  /*1850*/  STS.64 [R13], RZ ;  /* 0x000000ff0d007388 */ /* 0x0003e20000000a00 */
[----:B------:R-:W-:-:S13]  /*1860*/  ISETP.GE.U32.AND P0, PT, R10, R11, PT ;  /* 0x0000000b0a00720c */ /* 0x000fda0003f06070 */
[----:B-1----:R-:W-:Y:S05]  /*1870*/  @!P0 BRA `(.L_x_41) ;  /* 0xfffffffc00e48947 */ /* 0x002fea000383ffff */
.L_x_40:
[----:B------:R-:W-:Y:S05]  /*1880*/  BSYNC.RECONVERGENT B1 ;  /* 0x0000000000017941 */ /* 0x000fea0003800200 */
.L_x_39:
[----:B------:R-:W1:Y:S01]  /*1890*/  LDCU UR4, c[0x0][0x3e4] ;  /* 0x00007c80ff0477ac */ /* 0x000e620008000800 */
[----:B------:R-:W2:Y:S01]  /*18a0*/  LDC.64 R22, c[0x0][0x390] ;  /* 0x0000e400ff167b82 */ /* 0x000ea20000000a00 */
[----:B-1----:R-:W-:Y:S01]  /*18b0*/  IMAD R11, R11, UR4, RZ ;  /* 0x000000040b0b7c24 */ /* 0x002fe2000f8e02ff */
[----:B------:R-:W-:-:S03]  /*18c0*/  UMOV UR4, URZ ;  /* 0x000000ff00047c82 */ /* 0x000fc60008000000 */
[----:B------:R-:W-:-:S04]  /*18d0*/  IMAD R11, R11, UR12, RZ ;  /* 0x0000000c0b0b7c24 */ /* 0x000fc8000f8e02ff */
[----:B------:R-:W-:-:S04]  /*18e0*/  IMAD R11, R11, UR12, RZ ;  /* 0x0000000c0b0b7c24 */ /* 0x000fc8000f8e02ff */
[----:B------:R-:W-:-:S04]  /*18f0*/  IMAD R11, R11, R6, RZ ;  /* 0x000000060b0b7224 */ /* 0x000fc800078e02ff */
[----:B--2---:R-:W-:Y:S01]  /*1900*/  IMAD.WIDE.U32 R22, R11, 0x8, R22 ;  /* 0x000000080b167825 */ /* 0x004fe200078e0016 */
[----:B------:R-:W-:Y:S06]  /*1910*/  BAR.SYNC.DEFER_BLOCKING 0x0 ;  /* 0x0000000000007b1d */ /* 0x000fec0000010000 */
.L_x_87:
[----:B-1----:R-:W1:Y:S02]  /*1920*/  LDCU UR5, c[0x0][0x3e4] ;  /* 0x00007c80ff0577ac */ /* 0x002e640008000800 */
[----:B-1----:R-:W-:-:S09]  /*1930*/  UISETP.NE.AND UP0, UPT, UR5, URZ, UPT ;  /* 0x000000ff0500728c */ /* 0x002fd2000bf05270 */
[----:B0-----:R-:W-:Y:S05]  /*1940*/  BRA.U !UP0, `(.L_x_42) ;  /* 0x00000025088c7547 */ /* 0x001fea000b800000 */
[----:B------:R-:W-:Y:S01]  /*1950*/  ISETP.NE.AND P0, PT, RZ, UR4, PT ;  /* 0x00000004ff007c0c */ /* 0x000fe2000bf05270 */
[----:B------:R-:W-:-:S03]  /*1960*/  UMOV UR5, URZ ;  /* 0x000000ff00057c82 */ /* 0x000fc60008000000 */
[----:B------:R-:W-:-:S09]  /*1970*/  SEL R10, R5, R9, !P0 ;  /* 0x00000009050a7207 */ /* 0x000fd20004000000 */
.L_x_86:
[----:B-1----:R-:W1:Y:S01]  /*1980*/  LDCU UR13, c[0x0][0x3d8] ;  /* 0x00007b00ff0d77ac */ /* 0x002e620008000800 */
[----:B------:R-:W-:Y:S01]  /*1990*/  BSSY.RECONVERGENT B1, `(.L_x_43) ;  /* 0x0000021000017945 */ /* 0x000fe20003800200 */
[----:B------:R-:W2:Y:S01]  /*19a0*/  LDCU.64 UR24, c[0x0][0x3c0] ;  /* 0x00007800ff1877ac */ /* 0x000ea20008000a00 */
[----:B------:R-:W3:Y:S01]  /*19b0*/  LDCU.64 UR20, c[0x0][0x3f8] ;  /* 0x00007f00ff1477ac */ /* 0x000ee20008000a00 */
[----:B------:R-:W4:Y:S01]  /*19c0*/  LDCU.64 UR22, c[0x0][0x400] ;  /* 0x00008000ff1677ac */ /* 0x000f220008000a00 */
[----:B-1----:R-:W-:-:S13]  /*19d0*/  ISETP.GE.U32.AND P1, PT, R0, UR13, PT ;  /* 0x0000000d00007c0c */ /* 0x002fda000bf26070 */
[----:B0-234-:R-:W-:Y:S05]  /*19e0*/  @P1 BRA `(.L_x_44) ;  /* 0x00000000006c1947 */ /* 0x01dfea0003800000 */
[----:B------:R-:W1:Y:S01]  /*19f0*/  LDCU UR6, c[0x0][0x3e4] ;  /* 0x00007c80ff0677ac */ /* 0x000e620008000800 */
[----:B------:R-:W2:Y:S01]  /*1a00*/  LDC R12, c[0x0][0x3e8] ;  /* 0x0000fa00ff0c7b82 */ /* 0x000ea20000000800 */
[----:B------:R-:W-:Y:S01]  /*1a10*/  MOV R11, R0 ;  /* 0x00000000000b7202 */ /* 0x000fe20000000f00 */
[----:B-1----:R-:W-:-:S06]  /*1a20*/  UIADD3 UR6, UPT, UPT, UR5, -UR6, URZ ;  /* 0x8000000605067290 */ /* 0x002fcc000fffe0ff */
[----:B0-----:R-:W-:-:S04]  /*1a30*/  IMAD.U32 R17, RZ, RZ, UR6 ;  /* 0x00000006ff117e24 */ /* 0x001fc8000f8e00ff */
[----:B--2---:R-:W-:-:S07]  /*1a40*/  IMAD R17, R17, R12, 0x40 ;  /* 0x0000004011117424 */ /* 0x004fce00078e020c */
.L_x_45:
[----:B-1----:R-:W-:-:S06]  /*1a50*/  IMAD R12, R11, 0x8, R10 ;  /* 0x000000080b0c7824 */ /* 0x002fcc00078e020a */
[----:B------:R-:W0:Y:S02]  /*1a60*/  LDS.64 R12, [R12] ;  /* 0x000000000c0c7984 */ /* 0x000e240000000a00 */
[-CC-:B0-----:R-:W-:Y:S02]  /*1a70*/  SHF.R.U64 R15, R12, R17.reuse, R13.reuse ;  /* 0x000000110c0f7219 */ /* 0x181fe4000000120d */
[----:B------:R-:W-:Y:S02]  /*1a80*/  SHF.R.U32.HI R16, RZ, R17, R13 ;  /* 0x00000011ff107219 */ /* 0x000fe4000001160d */
[----:B------:R-:W-:-:S04]  /*1a90*/  IADD3 R15, P0, PT, R15, UR20, RZ ;  /* 0x000000140f0f7c10 */ /* 0x000fc8000ff1e0ff */
[----:B------:R-:W-:Y:S02]  /*1aa0*/  IADD3.X R16, PT, PT, R16, UR21, RZ, P0, !PT ;  /* 0x0000001510107c10 */ /* 0x000fe400087fe4ff */
[----:B------:R-:W-:Y:S02]  /*1ab0*/  LOP3.LUT R15, R15, UR22, RZ, 0xc0, !PT ;  /* 0x000000160f0f7c12 */ /* 0x000fe4000f8ec0ff */
[----:B------:R-:W-:Y:S02]  /*1ac0*/  LOP3.LUT R16, R16, UR23, RZ, 0xc0, !PT ;  /* 0x0000001710107c12 */ /* 0x000fe4000f8ec0ff */
[----:B------:R-:W-:-:S04]  /*1ad0*/  IADD3 R15, P0, PT, R15, -UR20, RZ ;  /* 0x800000140f0f7c10 */ /* 0x000fc8000ff1e0ff */
[----:B------:R-:W-:-:S04]  /*1ae0*/  IADD3.X R16, PT, PT, R16, ~UR21, RZ, P0, !PT ;  /* 0x8000001510107c10 */ /* 0x000fc800087fe4ff */
[--C-:B------:R-:W-:Y:S02]  /*1af0*/  SHF.R.S32.HI R13, RZ, 0x1f, R16.reuse ;  /* 0x0000001fff0d7819 */ /* 0x100fe40000011410 */
[----:B------:R-:W-:Y:S02]  /*1b00*/  SHF.R.S32.HI R14, RZ, 0x1f, R16 ;  /* 0x0000001fff0e7819 */ /* 0x000fe40000011410 */
[----:B------:R-:W-:Y:S02]  /*1b10*/  LOP3.LUT R12, R13, UR24, RZ, 0xc0, !PT ;  /* 0x000000180d0c7c12 */ /* 0x000fe4000f8ec0ff */
[----:B------:R-:W-:Y:S02]  /*1b20*/  LOP3.LUT R13, R14, UR25, RZ, 0xc0, !PT ;  /* 0x000000190e0d7c12 */ /* 0x000fe4000f8ec0ff */
[----:B------:R-:W-:Y:S01]  /*1b30*/  IADD3 R12, P0, PT, R12, R15, RZ ;  /* 0x0000000f0c0c7210 */ /* 0x000fe20007f1e0ff */
[C---:B------:R-:W-:Y:S02]  /*1b40*/  IMAD R15, R11.reuse, 0x8, R8 ;  /* 0x000000080b0f7824 */ /* 0x040fe400078e0208 */
[----:B------:R-:W-:-:S02]  /*1b50*/  VIADD R11, R11, UR18 ;  /* 0x000000120b0b7c36 */ /* 0x000fc40008000000 */
[----:B------:R-:W-:-:S03]  /*1b60*/  IMAD.X R13, R13, 0x1, R16, P0 ;  /* 0x000000010d0d7824 */ /* 0x000fc600000e0610 */
[----:B------:R-:W-:Y:S02]  /*1b70*/  ISETP.GE.U32.AND P0, PT, R11, UR13, PT ;  /* 0x0000000d0b007c0c */ /* 0x000fe4000bf06070 */
[----:B------:R1:W-:Y:S11]  /*1b80*/  STS.64 [R15], R12 ;  /* 0x0000000c0f007388 */ /* 0x0003f60000000a00 */
[----:B------:R-:W-:Y:S05]  /*1b90*/  @!P0 BRA `(.L_x_45) ;  /* 0xfffffffc00ac8947 */ /* 0x000fea000383ffff */
.L_x_44:
[----:B------:R-:W-:Y:S05]  /*1ba0*/  BSYNC.RECONVERGENT B1 ;  /* 0x0000000000017941 */ /* 0x000fea0003800200 */
.L_x_43:
[----:B------:R-:W2:Y:S02]  /*1bb0*/  LDCU UR6, c[0x0][0x3dc] ;  /* 0x00007b80ff0677ac */ /* 0x000ea40008000800 */
[----:B--2---:R-:W-:Y:S01]  /*1bc0*/  UISETP.NE.AND UP0, UPT, UR6, URZ, UPT ;  /* 0x000000ff0600728c */ /* 0x004fe2000bf05270 */
[----:B------:R-:W-:Y:S08]  /*1bd0*/  BAR.SYNC.DEFER_BLOCKING 0x0 ;  /* 0x0000000000007b1d */ /* 0x000ff00000010000 */
[----:B------:R-:W-:Y:S05]  /*1be0*/  BRA.U !UP0, `(.L_x_46) ;  /* 0x0000000508cc7547 */ /* 0x000fea000b800000 */
[----:B------:R-:W2:Y:S01]  /*1bf0*/  I2F.U32.RP R11, UR18 ;  /* 0x00000012000b7d06 */ /* 0x000ea20008209000 */
[----:B------:R-:W-:Y:S01]  /*1c00*/  ISETP.NE.U32.AND P3, PT, RZ, UR18, PT ;  /* 0x00000012ff007c0c */ /* 0x000fe2000bf65070 */
[----:B------:R-:W-:-:S06]  /*1c10*/  UMOV UR6, URZ ;  /* 0x000000ff00067c82 */ /* 0x000fcc0008000000 */
[----:B--2---:R-:W1:Y:S02]  /*1c20*/  MUFU.RCP R11, R11 ;  /* 0x0000000b000b7308 */ /* 0x004e640000001000 */
[----:B-1----:R-:W-:-:S06]  /*1c30*/  IADD3 R12, PT, PT, R11, 0xffffffe, RZ ;  /* 0x0ffffffe0b0c7810 */ /* 0x002fcc0007ffe0ff */
[----:B------:R1:W0:Y:S02]  /*1c40*/  F2I.FTZ.U32.TRUNC.NTZ R13, R12 ;  /* 0x0000000c000d7305 */ /* 0x000224000021f000 */
[----:B-1----:R-:W-:Y:S02]  /*1c50*/  IMAD.MOV.U32 R12, RZ, RZ, RZ ;  /* 0x000000ffff0c7224 */ /* 0x002fe400078e00ff */
[----:B0-----:R-:W-:-:S04]  /*1c60*/  IMAD.MOV R15, RZ, RZ, -R13 ;  /* 0x000000ffff0f7224 */ /* 0x001fc800078e0a0d */
[----:B------:R-:W-:-:S04]  /*1c70*/  IMAD R15, R15, UR18, RZ ;  /* 0x000000120f0f7c24 */ /* 0x000fc8000f8e02ff */
[----:B------:R-:W-:-:S06]  /*1c80*/  IMAD.HI.U32 R14, R13, R15, R12 ;  /* 0x0000000f0d0e7227 */ /* 0x000fcc00078e000c */
[----:B------:R-:W-:-:S04]  /*1c90*/  IMAD.HI.U32 R14, R14, R7, RZ ;  /* 0x000000070e0e7227 */ /* 0x000fc800078e00ff */
[----:B------:R-:W-:-:S04]  /*1ca0*/  IMAD.MOV R16, RZ, RZ, -R14 ;  /* 0x000000ffff107224 */ /* 0x000fc800078e0a0e */
[----:B------:R-:W-:-:S05]  /*1cb0*/  IMAD R13, R16, UR18, R7 ;  /* 0x00000012100d7c24 */ /* 0x000fca000f8e0207 */
[----:B------:R-:W-:-:S13]  /*1cc0*/  ISETP.GE.U32.AND P0, PT, R13, UR18, PT ;  /* 0x000000120d007c0c */ /* 0x000fda000bf06070 */
[----:B------:R-:W-:Y:S01]  /*1cd0*/  @P0 VIADD R13, R13, -UR18 ;  /* 0x800000120d0d0c36 */ /* 0x000fe20008000000 */
[----:B------:R-:W-:-:S04]  /*1ce0*/  @P0 IADD3 R14, PT, PT, R14, 0x1, RZ ;  /* 0x000000010e0e0810 */ /* 0x000fc80007ffe0ff */
[----:B------:R-:W-:-:S13]  /*1cf0*/  ISETP.GE.U32.AND P2, PT, R13, UR18, PT ;  /* 0x000000120d007c0c */ /* 0x000fda000bf46070 */
[----:B------:R-:W-:Y:S01]  /*1d00*/  @P2 VIADD R14, R14, 0x1 ;  /* 0x000000010e0e2836 */ /* 0x000fe20000000000 */
[----:B------:R-:W-:-:S04]  /*1d10*/  @!P3 LOP3.LUT R14, RZ, UR18, RZ, 0x33, !PT ;  /* 0x00000012ff0ebc12 */ /* 0x000fc8000f8e33ff */
[----:B------:R-:W-:-:S07]  /*1d20*/  VIMNMX.U32 R11, PT, PT, R14, 0x1, !PT ;  /* 0x000000010e0b7848 */ /* 0x000fce0007fe0000 */
.L_x_50:
[----:B0-----:R-:W0:Y:S01]  /*1d30*/  LDC.64 R26, c[0x0][0x3d8] ;  /* 0x0000f600ff1a7b82 */ /* 0x001e220000000a00 */
[----:B------:R-:W-:Y:S01]  /*1d40*/  ISETP.LT.U32.AND P0, PT, R7, UR18, PT ;  /* 0x0000001207007c0c */ /* 0x000fe2000bf01070 */
[----:B------:R-:W-:Y:S01]  /*1d50*/  UIADD3 UR13, UPT, UPT, UR6, 0x1, URZ ;  /* 0x00000001060d7890 */ /* 0x000fe2000fffe0ff */
[----:B------:R-:W-:Y:S01]  /*1d60*/  BSSY.RECONVERGENT B1, `(.L_x_47) ;  /* 0x0000059000017945 */ /* 0x000fe20003800200 */
[----:B------:R-:W-:-:S05]  /*1d70*/  UMOV UR14, UR6 ;  /* 0x00000006000e7c82 */ /* 0x000fca0008000000 */
[----:B------:R-:W-:Y:S01]  /*1d80*/  UMOV UR6, UR13 ;  /* 0x0000000d00067c82 */ /* 0x000fe20008000000 */
[----:B0-----:R-:W-:Y:S02]  /*1d90*/  ISETP.NE.AND P2, PT, R27, UR13, PT ;  /* 0x0000000d1b007c0c */ /* 0x001fe4000bf45270 */
[----:B------:R-:W-:Y:S02]  /*1da0*/  SHF.R.U32.HI R26, RZ, UR13, R26 ;  /* 0x0000000dff1a7c19 */ /* 0x000fe4000801161a */
[----:B------:R-:W-:Y:S09]  /*1db0*/  @P0 BRA `(.L_x_48) ;  /* 0x00000004004c0947 */ /* 0x000ff20003800000 */
[----:B------:R-:W0:Y:S01]  /*1dc0*/  I2F.U32.RP R14, R26 ;  /* 0x0000001a000e7306 */ /* 0x000e220000209000 */
[----:B------:R-:W-:Y:S01]  /*1dd0*/  IMAD.MOV R27, RZ, RZ, -R26 ;  /* 0x000000ffff1b7224 */ /* 0x000fe200078e0a1a */
[C---:B------:R-:W-:Y:S01]  /*1de0*/  ISETP.NE.U32.AND P3, PT, R26.reuse, RZ, PT ;  /* 0x000000ff1a00720c */ /* 0x040fe20003f65070 */
[----:B------:R-:W-:Y:S01]  /*1df0*/  IMAD.MOV.U32 R29, RZ, RZ, 0x1 ;  /* 0x00000001ff1d7424 */ /* 0x000fe200078e00ff */
[----:B------:R-:W-:Y:S01]  /*1e00*/  LOP3.LUT R30, RZ, R26, RZ, 0x33, !PT ;  /* 0x0000001aff1e7212 */ /* 0x000fe200078e33ff */
[----:B------:R-:W-:Y:S02]  /*1e10*/  IMAD.SHL.U32 R28, R26, 0x2, RZ ;  /* 0x000000021a1c7824 */ /* 0x000fe400078e00ff */
[----:B------:R-:W-:Y:S01]  /*1e20*/  IMAD.MOV.U32 R31, RZ, RZ, RZ ;  /* 0x000000ffff1f7224 */ /* 0x000fe200078e00ff */
[----:B------:R-:W-:Y:S01]  /*1e30*/  SHF.L.U32 R29, R29, UR14, RZ ;  /* 0x0000000e1d1d7c19 */ /* 0x000fe200080006ff */
[----:B0-----:R-:W0:Y:S02]  /*1e40*/  MUFU.RCP R14, R14 ;  /* 0x0000000e000e7308 */ /* 0x001e240000001000 */
[----:B0-----:R-:W-:-:S06]  /*1e50*/  VIADD R12, R14, 0xffffffe ;  /* 0x0ffffffe0e0c7836 */ /* 0x001fcc0000000000 */
[----:B------:R0:W1:Y:S02]  /*1e60*/  F2I.FTZ.U32.TRUNC.NTZ R13, R12 ;  /* 0x0000000c000d7305 */ /* 0x000064000021f000 */
[----:B0-----:R-:W-:Y:S02]  /*1e70*/  HFMA2 R12, -RZ, RZ, 0, 0 ;  /* 0x00000000ff0c7431 */ /* 0x001fe400000001ff */
[----:B-1----:R-:W-:-:S04]  /*1e80*/  IMAD R27, R27, R13, RZ ;  /* 0x0000000d1b1b7224 */ /* 0x002fc800078e02ff */
[----:B------:R-:W-:-:S07]  /*1e90*/  IMAD.HI.U32 R27, R13, R27, R12 ;  /* 0x0000001b0d1b7227 */ /* 0x000fce00078e000c */
.L_x_49:
[----:B0-----:R-:W-:-:S05]  /*1ea0*/  IMAD R15, R31, UR18, R0 ;  /* 0x000000121f0f7c24 */ /* 0x001fca000f8e0200 */
[----:B------:R-:W-:-:S13]  /*1eb0*/  ISETP.GE.U32.AND P0, PT, R15, R2, PT ;  /* 0x000000020f00720c */ /* 0x000fda0003f06070 */
[----:B------:R-:W-:Y:S05]  /*1ec0*/  @P0 BRA `(.L_x_48) ;  /* 0x0000000400080947 */ /* 0x000fea0003800000 */
[----:B------:R-:W-:-:S04]  /*1ed0*/  IMAD.HI.U32 R17, R27, R15, RZ ;  /* 0x0000000f1b117227 */ /* 0x000fc800078e00ff */
[----:B------:R-:W-:-:S04]  /*1ee0*/  IMAD.MOV R13, RZ, RZ, -R17 ;  /* 0x000000ffff0d7224 */ /* 0x000fc800078e0a11 */
[----:B------:R-:W-:-:S05]  /*1ef0*/  IMAD R13, R26, R13, R15 ;  /* 0x0000000d1a0d7224 */ /* 0x000fca00078e020f */
[----:B------:R-:W-:-:S13]  /*1f00*/  ISETP.GE.U32.AND P0, PT, R13, R26, PT ;  /* 0x0000001a0d00720c */ /* 0x000fda0003f06070 */
[----:B------:R-:W-:Y:S01]  /*1f10*/  @P0 IMAD.IADD R13, R13, 0x1, -R26 ;  /* 0x000000010d0d0824 */ /* 0x000fe200078e0a1a */
[----:B------:R-:W-:-:S04]  /*1f20*/  @P0 IADD3 R17, PT, PT, R17, 0x1, RZ ;  /* 0x0000000111110810 */ /* 0x000fc80007ffe0ff */
[----:B------:R-:W-:Y:S02]  /*1f30*/  ISETP.GE.U32.AND P4, PT, R13, R26, PT ;  /* 0x0000001a0d00720c */ /* 0x000fe40003f86070 */
[----:B------:R-:W0:Y:S11]  /*1f40*/  LDC.64 R12, c[0x0][0x3a8] ;  /* 0x0000ea00ff0c7b82 */ /* 0x000e360000000a00 */
[----:B------:R-:W-:-:S05]  /*1f50*/  @P4 VIADD R17, R17, 0x1 ;  /* 0x0000000111114836 */ /* 0x000fca0000000000 */
[----:B------:R-:W-:-:S05]  /*1f60*/  SEL R17, R30, R17, !P3 ;  /* 0x000000111e117207 */ /* 0x000fca0005800000 */
[----:B------:R-:W-:-:S04]  /*1f70*/  IMAD.IADD R21, R29, 0x1, R17 ;  /* 0x000000011d157824 */ /* 0x000fc800078e0211 */
[C---:B0-----:R-:W-:Y:S02]  /*1f80*/  IMAD.WIDE.U32 R18, R21.reuse, 0x8, R12 ;  /* 0x0000000815127825 */ /* 0x041fe400078e000c */
[----:B------:R-:W0:Y:S04]  /*1f90*/  LDC.64 R12, c[0x0][0x3a0] ;  /* 0x0000e800ff0c7b82 */ /* 0x000e280000000a00 */
[----:B------:R-:W2:Y:S01]  /*1fa0*/  LDG.E.64.CONSTANT R18, desc[UR16][R18.64] ;  /* 0x0000001012127981 */ /* 0x000ea2000c1e9b00 */
[----:B0-----:R-:W-:-:S06]  /*1fb0*/  IMAD.WIDE.U32 R12, R21, 0x8, R12 ;  /* 0x00000008150c7825 */ /* 0x001fcc00078e000c */
[----:B------:R-:W3:Y:S01]  /*1fc0*/  LDG.E.64.CONSTANT R12, desc[UR16][R12.64] ;  /* 0x000000100c0c7981 */ /* 0x000ee2000c1e9b00 */
[----:B------:R-:W-:Y:S02]  /*1fd0*/  IMAD.MOV R14, RZ, RZ, -R17 ;  /* 0x000000ffff0e7224 */ /* 0x000fe400078e0a11 */
[----:B------:R-:W-:Y:S02]  /*1fe0*/  VIADD R31, R31, 0x1 ;  /* 0x000000011f1f7836 */ /* 0x000fe40000000000 */
[----:B------:R-:W-:-:S04]  /*1ff0*/  IMAD R15, R26, R14, R15 ;  /* 0x0000000e1a0f7224 */ /* 0x000fc800078e020f */
[----:B------:R-:W-:Y:S02]  /*2000*/  IMAD R15, R28, R17, R15 ;  /* 0x000000111c0f7224 */ /* 0x000fe400078e020f */
[----:B------:R-:W0:Y:S02]  /*2010*/  LDC.64 R16, c[0x0][0x3c0] ;  /* 0x0000f000ff107b82 */ /* 0x000e240000000a00 */
[----:B------:R-:W-:-:S05]  /*2020*/  IMAD R33, R15, 0x8, R8 ;  /* 0x000000080f217824 */ /* 0x000fca00078e0208 */
[----:B------:R-:W-:-:S05]  /*2030*/  LEA R32, R26, R33, 0x3 ;  /* 0x000000211a207211 */ /* 0x000fca00078e18ff */
[----:B------:R-:W2:Y:S02]  /*2040*/  LDS.64 R14, [R32] ;  /* 0x00000000200e7984 */ /* 0x000ea40000000a00 */
[----:B--2---:R-:W-:-:S04]  /*2050*/  IMAD.WIDE.U32 R20, R15, R18, RZ ;  /* 0x000000120f147225 */ /* 0x004fc800078e00ff */
[----:B------:R-:W-:-:S04]  /*2060*/  IMAD.WIDE.U32 R24, R14, R18, RZ ;  /* 0x000000120e187225 */ /* 0x000fc800078e00ff */
[----:B------:R-:W-:-:S04]  /*2070*/  IMAD.WIDE.U32 R20, P0, R19, R14, R20 ;  /* 0x0000000e13147225 */ /* 0x000fc80007800014 */
[----:B------:R-:W-:Y:S01]  /*2080*/  IMAD.MOV.U32 R24, RZ, RZ, R21 ;  /* 0x000000ffff187224 */ /* 0x000fe200078e0015 */
[----:B------:R-:W-:Y:S01]  /*2090*/  IADD3 RZ, P4, PT, R25, R20, RZ ;  /* 0x0000001419ff7210 */ /* 0x000fe20007f9e0ff */
[----:B------:R-:W-:Y:S01]  /*20a0*/  IMAD.X R25, RZ, RZ, RZ, P0 ;  /* 0x000000ffff197224 */ /* 0x000fe200000e06ff */
[----:B------:R-:W1:Y:S03]  /*20b0*/  LDS.64 R20, [R33] ;  /* 0x0000000021147984 */ /* 0x000e660000000a00 */
[----:B------:R-:W-:-:S04]  /*20c0*/  IMAD.WIDE.U32.X R18, R19, R15, R24, P4 ;  /* 0x0000000f13127225 */ /* 0x000fc800020e0418 */
[----:B0-----:R-:W-:-:S04]  /*20d0*/  IMAD R19, R19, R16, RZ ;  /* 0x0000001013137224 */ /* 0x001fc800078e02ff */
[C---:B------:R-:W-:Y:S02]  /*20e0*/  IMAD R25, R18.reuse, R17, R19 ;  /* 0x0000001112197224 */ /* 0x040fe400078e0213 */
[----:B------:R-:W-:-:S04]  /*20f0*/  IMAD.WIDE.U32 R18, R18, R16, RZ ;  /* 0x0000001012127225 */ /* 0x000fc800078e00ff */
[----:B------:R-:W-:Y:S01]  /*2100*/  IMAD.IADD R19, R19, 0x1, R25 ;  /* 0x0000000113137824 */ /* 0x000fe200078e0219 */
[----:B------:R-:W-:Y:S01]  /*2110*/  IADD3 R18, P0, PT, RZ, -R18, RZ ;  /* 0x80000012ff127210 */ /* 0x000fe20007f1e0ff */
[----:B---3--:R-:W-:-:S04]  /*2120*/  IMAD R15, R15, R12, RZ ;  /* 0x0000000c0f0f7224 */ /* 0x008fc800078e02ff */
[----:B------:R-:W-:Y:S02]  /*2130*/  IMAD.X R19, RZ, RZ, ~R19, P0 ;  /* 0x000000ffff137224 */ /* 0x000fe400000e0e13 */
[-C--:B------:R-:W-:Y:S02]  /*2140*/  IMAD R15, R13, R14.reuse, R15 ;  /* 0x0000000e0d0f7224 */ /* 0x080fe400078e020f */
[----:B------:R-:W-:-:S05]  /*2150*/  IMAD.WIDE.U32 R18, R12, R14, R18 ;  /* 0x0000000e0c127225 */ /* 0x000fca00078e0012 */
[----:B------:R-:W-:Y:S02]  /*2160*/  IADD3 R12, PT, PT, R19, R15, RZ ;  /* 0x0000000f130c7210 */ /* 0x000fe40007ffe0ff */
[----:B------:R-:W-:-:S04]  /*2170*/  ISETP.GE.U32.AND P0, PT, R18, R16, PT ;  /* 0x000000101200720c */ /* 0x000fc80003f06070 */
[----:B------:R-:W-:-:S04]  /*2180*/  ISETP.GE.U32.AND.EX P0, PT, R12, R17, PT, P0 ;  /* 0x000000110c00720c */ /* 0x000fc80003f06100 */
[----:B------:R-:W-:Y:S02]  /*2190*/  SEL R25, R16, RZ, P0 ;  /* 0x000000ff10197207 */ /* 0x000fe40000000000 */
[----:B------:R-:W-:Y:S02]  /*21a0*/  SEL R35, R17, RZ, P0 ;  /* 0x000000ff11237207 */ /* 0x000fe40000000000 */
[----:B------:R-:W-:-:S04]  /*21b0*/  IADD3 R25, P4, PT, -R25, R18, RZ ;  /* 0x0000001219197210 */ /* 0x000fc80007f9e1ff */
[-C--:B-1----:R-:W-:Y:S01]  /*21c0*/  IADD3 R19, P5, PT, R20, R25.reuse, RZ ;  /* 0x0000001914137210 */ /* 0x082fe20007fbe0ff */
[----:B------:R-:W-:Y:S01]  /*21d0*/  IMAD.X R35, R12, 0x1, ~R35, P4 ;  /* 0x000000010c237824 */ /* 0x000fe200020e0e23 */
[----:B------:R-:W-:Y:S02]  /*21e0*/  ISETP.GE.U32.AND P4, PT, R20, R25, PT ;  /* 0x000000191400720c */ /* 0x000fe40003f86070 */
[----:B------:R-:W-:Y:S01]  /*21f0*/  ISETP.GE.U32.AND P0, PT, R19, R16, PT ;  /* 0x000000101300720c */ /* 0x000fe20003f06070 */
[C---:B------:R-:W-:Y:S01]  /*2200*/  IMAD.X R18, R21.reuse, 0x1, R35, P5 ;  /* 0x0000000115127824 */ /* 0x040fe200028e0623 */
[----:B------:R-:W-:-:S04]  /*2210*/  ISETP.GE.U32.AND.EX P4, PT, R21, R35, PT, P4 ;  /* 0x000000231500720c */ /* 0x000fc80003f86140 */
[----:B------:R-:W-:Y:S02]  /*2220*/  ISETP.GE.U32.AND.EX P0, PT, R18, R17, PT, P0 ;  /* 0x000000111200720c */ /* 0x000fe40003f06100 */
[C---:B------:R-:W-:Y:S02]  /*2230*/  SEL R13, R16.reuse, RZ, !P4 ;  /* 0x000000ff100d7207 */ /* 0x040fe40006000000 */
[----:B------:R-:W-:Y:S02]  /*2240*/  SEL R14, R16, RZ, P0 ;  /* 0x000000ff100e7207 */ /* 0x000fe40000000000 */
[C---:B------:R-:W-:Y:S02]  /*2250*/  SEL R15, R17.reuse, RZ, !P4 ;  /* 0x000000ff110f7207 */ /* 0x040fe40006000000 */
[----:B------:R-:W-:Y:S02]  /*2260*/  SEL R17, R17, RZ, P0 ;  /* 0x000000ff11117207 */ /* 0x000fe40000000000 */
[----:B------:R-:W-:-:S02]  /*2270*/  IADD3 R12, P4, P5, R13, R20, -R25 ;  /* 0x000000140d0c7210 */ /* 0x000fc40007d9e819 */
[----:B------:R-:W-:Y:S02]  /*2280*/  IADD3 R14, P0, PT, -R14, R19, RZ ;  /* 0x000000130e0e7210 */ /* 0x000fe40007f1e1ff */
[----:B------:R-:W-:-:S03]  /*2290*/  IADD3.X R13, PT, PT, R15, R21, ~R35, P4, P5 ;  /* 0x000000150f0d7210 */ /* 0x000fc600027eac23 */
[----:B------:R-:W-:Y:S01]  /*22a0*/  IMAD.X R15, R18, 0x1, ~R17, P0 ;  /* 0x00000001120f7824 */ /* 0x000fe200000e0e11 */
[----:B------:R-:W-:-:S04]  /*22b0*/  ISETP.NE.AND P0, PT, R31, R11, PT ;  /* 0x0000000b1f00720c */ /* 0x000fc80003f05270 */
[----:B------:R0:W-:Y:S04]  /*22c0*/  STS.64 [R33], R14 ;  /* 0x0000000e21007388 */ /* 0x0001e80000000a00 */
[----:B------:R0:W-:Y:S05]  /*22d0*/  STS.64 [R32], R12 ;  /* 0x0000000c20007388 */ /* 0x0001ea0000000a00 */
[----:B------:R-:W-:Y:S05]  /*22e0*/  @P0 BRA `(.L_x_49) ;  /* 0xfffffff800ec0947 */ /* 0x000fea000383ffff */
.L_x_48:
[----:B------:R-:W-:Y:S05]  /*22f0*/  BSYNC.RECONVERGENT B1 ;  /* 0x0000000000017941 */ /* 0x000fea0003800200 */
.L_x_47:
[----:B------:R-:W-:Y:S06]  /*2300*/  BAR.SYNC.DEFER_BLOCKING 0x0 ;  /* 0x0000000000007b1d */ /* 0x000fec0000010000 */
[----:B------:R-:W-:Y:S05]  /*2310*/  @P2 BRA `(.L_x_50) ;  /* 0xfffffff800842947 */ /* 0x000fea000383ffff */
.L_x_46:
[----:B------:R-:W2:Y:S01]  /*2320*/  LDCU UR22, c[0x0][0x3d8] ;  /* 0x00007b00ff1677ac */ /* 0x000ea20008000800 */
[----:B------:R-:W-:Y:S01]  /*2330*/  BSSY.RECONVERGENT B1, `(.L_x_51) ;  /* 0x00001bf000017945 */ /* 0x000fe20003800200 */
[----:B------:R-:W3:Y:S01]  /*2340*/  LDCU UR13, c[0x0][0x3c4] ;  /* 0x00007880ff0d77ac */ /* 0x000ee20008000800 */
[----:B------:R-:W4:Y:S02]  /*2350*/  LDCU UR14, c[0x0][0x3c0] ;  /* 0x00007800ff0e77ac */ /* 0x000f240008000800 */
[----:B------:R-:W-:Y:S05]  /*2360*/  @P1 BRA `(.L_x_52) ;  /* 0x0000001800ec1947 */ /* 0x000fea0003800000 */
[----:B------:R-:W5:Y:S01]  /*2370*/  LDCU UR6, c[0x0][0x3e4] ;  /* 0x00007c80ff0677ac */ /* 0x000f620008000800 */
[----:B------:R-:W-:Y:S01]  /*2380*/  IMAD.MOV.U32 R11, RZ, RZ, R0 ;  /* 0x000000ffff0b7224 */ /* 0x000fe200078e0000 */
[----:B-----5:R-:W-:-:S06]  /*2390*/  UIMAD UR6, UR4, UR6, UR5 ;  /* 0x00000006040672a4 */ /* 0x020fcc000f8e0205 */
[----:B01----:R-:W-:-:S05]  /*23a0*/  MOV R12, UR6 ;  /* 0x00000006000c7c02 */ /* 0x003fca0008000f00 */
[----:B------:R-:W-:-:S07]  /*23b0*/  IMAD R12, R12, UR12, RZ ;  /* 0x0000000c0c0c7c24 */ /* 0x000fce000f8e02ff */
.L_x_85:
[----:B0-2---:R-:W-:-:S04]  /*23c0*/  IMAD R13, R12, UR22, R11 ;  /* 0x000000160c0d7c24 */ /* 0x005fc8000f8e020b */
[----:B------:R-:W-:-:S06]  /*23d0*/  IMAD.WIDE.U32 R24, R13, 0x8, R22 ;  /* 0x000000080d187825 */ /* 0x000fcc00078e0016 */
[----:B------:R-:W2:Y:S01]  /*23e0*/  LDG.E.64.CONSTANT R24, desc[UR16][R24.64] ;  /* 0x0000001018187981 */ /* 0x000ea2000c1e9b00 */
[C---:B------:R-:W-:Y:S01]  /*23f0*/  IMAD R20, R11.reuse, 0x8, R8 ;  /* 0x000000080b147824 */ /* 0x040fe200078e0208 */
[----:B------:R-:W-:Y:S01]  /*2400*/  BSSY.RECONVERGENT B2, `(.L_x_53) ;  /* 0x00000cb000027945 */ /* 0x000fe20003800200 */
[----:B------:R-:W-:-:S04]  /*2410*/  IMAD R26, R11, 0x8, R3 ;  /* 0x000000080b1a7824 */ /* 0x000fc800078e0203 */
[----:B------:R-:W2:Y:S04]  /*2420*/  LDS.64 R20, [R20] ;  /* 0x0000000014147984 */ /* 0x000ea80000000a00 */
[----:B------:R0:W1:Y:S01]  /*2430*/  LDS.64 R18, [R26] ;  /* 0x000000001a127984 */ /* 0x0000620000000a00 */
[----:B--2---:R-:W-:-:S04]  /*2440*/  IMAD.WIDE.U32 R14, R21, R24, RZ ;  /* 0x00000018150e7225 */ /* 0x004fc800078e00ff */
[----:B------:R-:W-:-:S04]  /*2450*/  IMAD.WIDE.U32 R28, R20, R24, RZ ;  /* 0x00000018141c7225 */ /* 0x000fc800078e00ff */
[----:B------:R-:W-:-:S04]  /*2460*/  IMAD.WIDE.U32 R14, P0, R20, R25, R14 ;  /* 0x00000019140e7225 */ /* 0x000fc8000780000e */
[----:B------:R-:W-:Y:S01]  /*2470*/  IMAD.X R17, RZ, RZ, RZ, P0 ;  /* 0x000000ffff117224 */ /* 0x000fe200000e06ff */
[----:B------:R-:W-:Y:S02]  /*2480*/  IADD3 RZ, P0, PT, R29, R14, RZ ;  /* 0x0000000e1dff7210 */ /* 0x000fe40007f1e0ff */
[----:B------:R-:W-:Y:S01]  /*2490*/  MOV R16, R15 ;  /* 0x0000000f00107202 */ /* 0x000fe20000000f00 */
[----:B------:R-:W-:-:S04]  /*24a0*/  IMAD R15, R25, R20, RZ ;  /* 0x00000014190f7224 */ /* 0x000fc800078e02ff */
[----:B------:R-:W-:-:S04]  /*24b0*/  IMAD.WIDE.U32.X R16, R21, R25, R16, P0 ;  /* 0x0000001915107225 */ /* 0x000fc800000e0410 */
[----:B------:R-:W-:Y:S01]  /*24c0*/  IMAD R15, R21, R24, R15 ;  /* 0x00000018150f7224 */ /* 0x000fe200078e020f */
[----:B------:R-:W-:Y:S01]  /*24d0*/  ISETP.NE.U32.AND P0, PT, R16, RZ, PT ;  /* 0x000000ff1000720c */ /* 0x000fe20003f05070 */
[----:B------:R-:W-:-:S03]  /*24e0*/  IMAD.WIDE.U32 R24, R24, R20, RZ ;  /* 0x0000001418187225 */ /* 0x000fc600078e00ff */
[----:B------:R-:W-:Y:S01]  /*24f0*/  ISETP.NE.AND.EX P0, PT, R17, RZ, PT, P0 ;  /* 0x000000ff1100720c */ /* 0x000fe20003f05300 */
[----:B------:R-:W-:-:S12]  /*2500*/  IMAD.IADD R36, R25, 0x1, R15 ;  /* 0x0000000119247824 */ /* 0x000fd800078e020f */
[----:B01----:R-:W-:Y:S05]  /*2510*/  @P0 BRA `(.L_x_54) ;  /* 0x0000000000840947 */ /* 0x003fea0003800000 */
[----:B---3--:R-:W-:-:S04]  /*2520*/  LOP3.LUT R14, R36, UR13, RZ, 0xfc, !PT ;  /* 0x0000000d240e7c12 */ /* 0x008fc8000f8efcff */
[----:B------:R-:W-:-:S13]  /*2530*/  ISETP.NE.U32.AND P0, PT, R14, RZ, PT ;  /* 0x000000ff0e00720c */ /* 0x000fda0003f05070 */
[----:B------:R-:W-:Y:S05]  /*2540*/  @P0 BRA `(.L_x_55) ;  /* 0x00000000004c0947 */ /* 0x000fea0003800000 */
[----:B----4-:R-:W0:Y:S01]  /*2550*/  I2F.U32.RP R16, UR14 ;  /* 0x0000000e00107d06 */ /* 0x010e220008209000 */
[----:B------:R-:W-:Y:S01]  /*2560*/  ISETP.NE.U32.AND P1, PT, RZ, UR14, PT ;  /* 0x0000000eff007c0c */ /* 0x000fe2000bf25070 */
[----:B------:R-:W-:-:S06]  /*2570*/  IMAD.MOV.U32 R29, RZ, RZ, RZ ;  /* 0x000000ffff1d7224 */ /* 0x000fcc00078e00ff */
[----:B0-----:R-:W0:Y:S02]  /*2580*/  MUFU.RCP R16, R16 ;  /* 0x0000001000107308 */ /* 0x001e240000001000 */
[----:B0-----:R-:W-:-:S06]  /*2590*/  VIADD R14, R16, 0xffffffe ;  /* 0x0ffffffe100e7836 */ /* 0x001fcc0000000000 */
[----:B------:R0:W1:Y:S02]  /*25a0*/  F2I.FTZ.U32.TRUNC.NTZ R15, R14 ;  /* 0x0000000e000f7305 */ /* 0x000064000021f000 */
[----:B0-----:R-:W-:Y:S02]  /*25b0*/  IMAD.MOV.U32 R14, RZ, RZ, RZ ;  /* 0x000000ffff0e7224 */ /* 0x001fe400078e00ff */
[----:B-1----:R-:W-:-:S04]  /*25c0*/  IMAD.MOV R17, RZ, RZ, -R15 ;  /* 0x000000ffff117224 */ /* 0x002fc800078e0a0f */
[----:B------:R-:W-:-:S04]  /*25d0*/  IMAD R17, R17, UR14, RZ ;  /* 0x0000000e11117c24 */ /* 0x000fc8000f8e02ff */
[----:B------:R-:W-:-:S06]  /*25e0*/  IMAD.HI.U32 R15, R15, R17, R14 ;  /* 0x000000110f0f7227 */ /* 0x000fcc00078e000e */
[----:B------:R-:W-:-:S05]  /*25f0*/  IMAD.HI.U32 R15, R15, R24, RZ ;  /* 0x000000180f0f7227 */ /* 0x000fca00078e00ff */
[----:B------:R-:W-:-:S05]  /*2600*/  IADD3 R15, PT, PT, -R15, RZ, RZ ;  /* 0x000000ff0f0f7210 */ /* 0x000fca0007ffe1ff */
[----:B------:R-:W-:-:S05]  /*2610*/  IMAD R28, R15, UR14, R24 ;  /* 0x0000000e0f1c7c24 */ /* 0x000fca000f8e0218 */
[----:B------:R-:W-:-:S13]  /*2620*/  ISETP.GE.U32.AND P0, PT, R28, UR14, PT ;  /* 0x0000000e1c007c0c */ /* 0x000fda000bf06070 */
[----:B------:R-:W-:-:S05]  /*2630*/  @P0 VIADD R28, R28, -UR14 ;  /* 0x8000000e1c1c0c36 */ /* 0x000fca0008000000 */
[----:B------:R-:W-:-:S13]  /*2640*/  ISETP.GE.U32.AND P0, PT, R28, UR14, PT ;  /* 0x0000000e1c007c0c */ /* 0x000fda000bf06070 */
[----:B------:R-:W-:Y:S01]  /*2650*/  @P0 VIADD R28, R28, -UR14 ;  /* 0x8000000e1c1c0c36 */ /* 0x000fe20008000000 */
[----:B------:R-:W-:Y:S01]  /*2660*/  @!P1 LOP3.LUT R28, RZ, UR14, RZ, 0x33, !PT ;  /* 0x0000000eff1c9c12 */ /* 0x000fe2000f8e33ff */
[----:B------:R-:W-:Y:S06]  /*2670*/  BRA `(.L_x_56) ;  /* 0x00000008008c7947 */ /* 0x000fec0003800000 */
.L_x_55:
[----:B------:R-:W0:Y:S01]  /*2680*/  LDCU.64 UR20, c[0x0][0x3c0] ;  /* 0x00007800ff1477ac */ /* 0x000e220008000a00 */
[----:B------:R-:W-:Y:S01]  /*2690*/  IMAD.MOV.U32 R30, RZ, RZ, R24 ;  /* 0x000000ffff1e7224 */ /* 0x000fe200078e0018 */
[----:B------:R-:W-:Y:S01]  /*26a0*/  MOV R31, 0x26f0 ;  /* 0x000026f0001f7802 */ /* 0x000fe20000000f00 */
[----:B------:R-:W-:Y:S01]  /*26b0*/  IMAD.MOV.U32 R29, RZ, RZ, R36 ;  /* 0x000000ffff1d7224 */ /* 0x000fe200078e0024 */
[----:B0-----:R-:W-:Y:S01]  /*26c0*/  MOV R28, UR20 ;  /* 0x00000014001c7c02 */ /* 0x001fe20008000f00 */
[----:B------:R-:W-:-:S07]  /*26d0*/  IMAD.U32 R27, RZ, RZ, UR21 ;  /* 0x00000015ff1b7e24 */ /* 0x000fce000f8e00ff */
[----:B----4-:R-:W-:Y:S05]  /*26e0*/  CALL.REL.NOINC `($__internal_0_$__cuda_sm20_rem_u64) ;  /* 0x0000002c00a47944 */ /* 0x010fea0003c00000 */
[----:B------:R-:W-:-:S04]  /*26f0*/  LOP3.LUT R29, R29, R28, RZ, 0x3c, !PT ;  /* 0x0000001c1d1d7212 */ /* 0x000fc800078e3cff */
[----:B------:R-:W-:-:S04]  /*2700*/  LOP3.LUT R28, R29, R28, RZ, 0x3c, !PT ;  /* 0x0000001c1d1c7212 */ /* 0x000fc800078e3cff */
[----:B------:R-:W-:Y:S01]  /*2710*/  LOP3.LUT R29, R29, R28, RZ, 0x3c, !PT ;  /* 0x0000001c1d1d7212 */ /* 0x000fe200078e3cff */
[----:B------:R-:W-:Y:S06]  /*2720*/  BRA `(.L_x_56) ;  /* 0x0000000800607947 */ /* 0x000fec0003800000 */
.L_x_54:
[----:B------:R-:W0:Y:S01]  /*2730*/  LDCU.64 UR20, c[0x0][0x3c0] ;  /* 0x00007800ff1477ac */ /* 0x000e220008000a00 */
[----:B------:R-:W-:Y:S01]  /*2740*/  IMAD.MOV.U32 R30, RZ, RZ, RZ ;  /* 0x000000ffff1e7224 */ /* 0x000fe200078e00ff */
[----:B------:R-:W-:Y:S01]  /*2750*/  MOV R31, 0x27a0 ;  /* 0x000027a0001f7802 */ /* 0x000fe20000000f00 */
[----:B------:R-:W-:Y:S02]  /*2760*/  IMAD.MOV.U32 R29, RZ, RZ, 0x1 ;  /* 0x00000001ff1d7424 */ /* 0x000fe400078e00ff */
[----:B0-----:R-:W-:Y:S01]  /*2770*/  IMAD.U32 R28, RZ, RZ, UR20 ;  /* 0x00000014ff1c7e24 */ /* 0x001fe2000f8e00ff */
[----:B------:R-:W-:-:S07]  /*2780*/  MOV R27, UR21 ;  /* 0x00000015001b7c02 */ /* 0x000fce0008000f00 */
[----:B---34-:R-:W-:Y:S05]  /*2790*/  CALL.REL.NOINC `($__internal_0_$__cuda_sm20_rem_u64) ;  /* 0x0000002c00787944 */ /* 0x018fea0003c00000 */
[-C--:B------:R-:W-:Y:S01]  /*27a0*/  IMAD R14, R28, R29.reuse, RZ ;  /* 0x0000001d1c0e7224 */ /* 0x080fe200078e02ff */
[----:B------:R-:W-:Y:S01]  /*27b0*/  BSSY.RECONVERGENT B3, `(.L_x_57) ;  /* 0x0000021000037945 */ /* 0x000fe20003800200 */
[----:B------:R-:W-:-:S04]  /*27c0*/  IMAD.WIDE.U32 R30, R29, R29, RZ ;  /* 0x0000001d1d1e7225 */ /* 0x000fc800078e00ff */
[----:B------:R-:W-:-:S04]  /*27d0*/  IMAD R29, R29, R28, R14 ;  /* 0x0000001c1d1d7224 */ /* 0x000fc800078e020e */
[----:B------:R-:W-:-:S05]  /*27e0*/  IMAD.IADD R29, R31, 0x1, R29 ;  /* 0x000000011f1d7824 */ /* 0x000fca00078e021d */
[----:B------:R-:W-:-:S04]  /*27f0*/  LOP3.LUT R14, R29, UR13, RZ, 0xfc, !PT ;  /* 0x0000000d1d0e7c12 */ /* 0x000fc8000f8efcff */
[----:B------:R-:W-:-:S13]  /*2800*/  ISETP.NE.U32.AND P0, PT, R14, RZ, PT ;  /* 0x000000ff0e00720c */ /* 0x000fda0003f05070 */
[----:B------:R-:W-:Y:S05]  /*2810*/  @P0 BRA `(.L_x_58) ;  /* 0x00000000004c0947 */ /* 0x000fea0003800000 */
[----:B------:R-:W0:Y:S01]  /*2820*/  I2F.U32.RP R27, UR14 ;  /* 0x0000000e001b7d06 */ /* 0x000e220008209000 */
[----:B------:R-:W-:Y:S01]  /*2830*/  HFMA2 R14, -RZ, RZ, 0, 0 ;  /* 0x00000000ff0e7431 */ /* 0x000fe200000001ff */
[----:B------:R-:W-:-:S06]  /*2840*/  ISETP.NE.U32.AND P1, PT, RZ, UR14, PT ;  /* 0x0000000eff007c0c */ /* 0x000fcc000bf25070 */
[----:B0-----:R-:W0:Y:S02]  /*2850*/  MUFU.RCP R27, R27 ;  /* 0x0000001b001b7308 */ /* 0x001e240000001000 */
[----:B0-----:R-:W-:-:S06]  /*2860*/  VIADD R28, R27, 0xffffffe ;  /* 0x0ffffffe1b1c7836 */ /* 0x001fcc0000000000 */
[----:B------:R-:W0:Y:S02]  /*2870*/  F2I.FTZ.U32.TRUNC.NTZ R15, R28 ;  /* 0x0000001c000f7305 */ /* 0x000e24000021f000 */
[----:B0-----:R-:W-:-:S04]  /*2880*/  IMAD.MOV R29, RZ, RZ, -R15 ;  /* 0x000000ffff1d7224 */ /* 0x001fc800078e0a0f */
[----:B------:R-:W-:-:S04]  /*2890*/  IMAD R29, R29, UR14, RZ ;  /* 0x0000000e1d1d7c24 */ /* 0x000fc8000f8e02ff */
[----:B------:R-:W-:-:S06]  /*28a0*/  IMAD.HI.U32 R29, R15, R29, R14 ;  /* 0x0000001d0f1d7227 */ /* 0x000fcc00078e000e */
[----:B------:R-:W-:-:S04]  /*28b0*/  IMAD.HI.U32 R14, R29, R30, RZ ;  /* 0x0000001e1d0e7227 */ /* 0x000fc800078e00ff */
[----:B------:R-:W-:-:S04]  /*28c0*/  IMAD.MOV R15, RZ, RZ, -R14 ;  /* 0x000000ffff0f7224 */ /* 0x000fc800078e0a0e */
[----:B------:R-:W-:Y:S02]  /*28d0*/  IMAD R14, R15, UR14, R30 ;  /* 0x0000000e0f0e7c24 */ /* 0x000fe4000f8e021e */
[----:B------:R-:W-:-:S03]  /*28e0*/  IMAD.MOV.U32 R15, RZ, RZ, RZ ;  /* 0x000000ffff0f7224 */ /* 0x000fc600078e00ff */
[----:B------:R-:W-:-:S13]  /*28f0*/  ISETP.GE.U32.AND P0, PT, R14, UR14, PT ;  /* 0x0000000e0e007c0c */ /* 0x000fda000bf06070 */
[----:B------:R-:W-:-:S05]  /*2900*/  @P0 VIADD R14, R14, -UR14 ;  /* 0x8000000e0e0e0c36 */ /* 0x000fca0008000000 */
[----:B------:R-:W-:-:S13]  /*2910*/  ISETP.GE.U32.AND P0, PT, R14, UR14, PT ;  /* 0x0000000e0e007c0c */ /* 0x000fda000bf06070 */
[----:B------:R-:W-:Y:S01]  /*2920*/  @P0 VIADD R14, R14, -UR14 ;  /* 0x8000000e0e0e0c36 */ /* 0x000fe20008000000 */
[----:B------:R-:W-:Y:S01]  /*2930*/  @!P1 LOP3.LUT R14, RZ, UR14, RZ, 0x33, !PT ;  /* 0x0000000eff0e9c12 */ /* 0x000fe2000f8e33ff */
[----:B------:R-:W-:Y:S06]  /*2940*/  BRA `(.L_x_59) ;  /* 0x00000000001c7947 */ /* 0x000fec0003800000 */
.L_x_58:
[----:B------:R-:W0:Y:S01]  /*2950*/  LDCU.64 UR20, c[0x0][0x3c0] ;  /* 0x00007800ff1477ac */ /* 0x000e220008000a00 */
[----:B------:R-:W-:Y:S02]  /*2960*/  MOV R31, 0x29a0 ;  /* 0x000029a0001f7802 */ /* 0x000fe40000000f00 */
[----:B0-----:R-:W-:Y:S01]  /*2970*/  MOV R28, UR20 ;  /* 0x00000014001c7c02 */ /* 0x001fe20008000f00 */
[----:B------:R-:W-:-:S07]  /*2980*/  IMAD.U32 R27, RZ, RZ, UR21 ;  /* 0x00000015ff1b7e24 */ /* 0x000fce000f8e00ff */
[----:B------:R-:W-:Y:S05]  /*2990*/  CALL.REL.NOINC `($__internal_0_$__cuda_sm20_rem_u64) ;  /* 0x0000002800f87944 */ /* 0x000fea0003c00000 */
[----:B------:R-:W-:Y:S02]  /*29a0*/  IMAD.MOV.U32 R14, RZ, RZ, R29 ;  /* 0x000000ffff0e7224 */ /* 0x000fe400078e001d */
[----:B------:R-:W-:-:S07]  /*29b0*/  IMAD.MOV.U32 R15, RZ, RZ, R28 ;  /* 0x000000ffff0f7224 */ /* 0x000fce00078e001c */
.L_x_59:
[----:B------:R-:W-:Y:S05]  /*29c0*/  BSYNC.RECONVERGENT B3 ;  /* 0x0000000000037941 */ /* 0x000fea0003800200 */
.L_x_57:
[----:B------:R-:W-:Y:S01]  /*29d0*/  LOP3.LUT R27, R36, UR13, RZ, 0xfc, !PT ;  /* 0x0000000d241b7c12 */ /* 0x000fe2000f8efcff */
[----:B------:R-:W-:Y:S03]  /*29e0*/  BSSY.RECONVERGENT B3, `(.L_x_60) ;  /* 0x000001f000037945 */ /* 0x000fe60003800200 */
[----:B------:R-:W-:-:S13]  /*29f0*/  ISETP.NE.U32.AND P0, PT, R27, RZ, PT ;  /* 0x000000ff1b00720c */ /* 0x000fda0003f05070 */
[----:B------:R-:W-:Y:S05]  /*2a00*/  @P0 BRA `(.L_x_61) ;  /* 0x00000000004c0947 */ /* 0x000fea0003800000 */
[----:B------:R-:W0:Y:S01]  /*2a10*/  I2F.U32.RP R25, UR14 ;  /* 0x0000000e00197d06 */ /* 0x000e220008209000 */
[----:B------:R-:W-:-:S07]  /*2a20*/  ISETP.NE.U32.AND P1, PT, RZ, UR14, PT ;  /* 0x0000000eff007c0c */ /* 0x000fce000bf25070 */
[----:B0-----:R-:W0:Y:S02]  /*2a30*/  MUFU.RCP R25, R25 ;  /* 0x0000001900197308 */ /* 0x001e240000001000 */
[----:B0-----:R-:W-:Y:S01]  /*2a40*/  VIADD R28, R25, 0xffffffe ;  /* 0x0ffffffe191c7836 */ /* 0x001fe20000000000 */
[----:B------:R-:W-:-:S05]  /*2a50*/  MOV R25, RZ ;  /* 0x000000ff00197202 */ /* 0x000fca0000000f00 */
[----:B------:R0:W1:Y:S02]  /*2a60*/  F2I.FTZ.U32.TRUNC.NTZ R29, R28 ;  /* 0x0000001c001d7305 */ /* 0x000064000021f000 */
[----:B0-----:R-:W-:Y:S01]  /*2a70*/  IMAD.MOV.U32 R28, RZ, RZ, RZ ;  /* 0x000000ffff1c7224 */ /* 0x001fe200078e00ff */
[----:B-1----:R-:W-:-:S05]  /*2a80*/  IADD3 R27, PT, PT, RZ, -R29, RZ ;  /* 0x8000001dff1b7210 */ /* 0x002fca0007ffe0ff */
[----:B------:R-:W-:-:S04]  /*2a90*/  IMAD R27, R27, UR14, RZ ;  /* 0x0000000e1b1b7c24 */ /* 0x000fc8000f8e02ff */
        /* <DEDUP_REMOVED lines=10> */
.L_x_61:
[----:B------:R-:W0:Y:S01]  /*2b40*/  LDCU.64 UR20, c[0x0][0x3c0] ;  /* 0x00007800ff1477ac */ /* 0x000e220008000a00 */
[----:B------:R-:W-:Y:S01]  /*2b50*/  IMAD.MOV.U32 R30, RZ, RZ, R24 ;  /* 0x000000ffff1e7224 */ /* 0x000fe200078e0018 */
[----:B------:R-:W-:Y:S01]  /*2b60*/  MOV R31, 0x2bb0 ;  /* 0x00002bb0001f7802 */ /* 0x000fe20000000f00 */
[----:B------:R-:W-:Y:S02]  /*2b70*/  IMAD.MOV.U32 R29, RZ, RZ, R36 ;  /* 0x000000ffff1d7224 */ /* 0x000fe400078e0024 */
[----:B0-----:R-:W-:Y:S02]  /*2b80*/  IMAD.U32 R28, RZ, RZ, UR20 ;  /* 0x00000014ff1c7e24 */ /* 0x001fe4000f8e00ff */
[----:B------:R-:W-:-:S07]  /*2b90*/  IMAD.U32 R27, RZ, RZ, UR21 ;  /* 0x00000015ff1b7e24 */ /* 0x000fce000f8e00ff */
[----:B------:R-:W-:Y:S05]  /*2ba0*/  CALL.REL.NOINC `($__internal_0_$__cuda_sm20_rem_u64) ;  /* 0x0000002800747944 */ /* 0x000fea0003c00000 */
[----:B------:R-:W-:Y:S01]  /*2bb0*/  MOV R24, R29 ;  /* 0x0000001d00187202 */ /* 0x000fe20000000f00 */
[----:B------:R-:W-:-:S07]  /*2bc0*/  IMAD.MOV.U32 R25, RZ, RZ, R28 ;  /* 0x000000ffff197224 */ /* 0x000fce00078e001c */
.L_x_62:
[----:B------:R-:W-:Y:S05]  /*2bd0*/  BSYNC.RECONVERGENT B3 ;  /* 0x0000000000037941 */ /* 0x000fea0003800200 */
.L_x_60:
[----:B------:R-:W-:Y:S01]  /*2be0*/  LOP3.LUT R27, R17, UR13, RZ, 0xfc, !PT ;  /* 0x0000000d111b7c12 */ /* 0x000fe2000f8efcff */
[----:B------:R-:W-:Y:S03]  /*2bf0*/  BSSY.RECONVERGENT B3, `(.L_x_63) ;  /* 0x000001f000037945 */ /* 0x000fe60003800200 */
[----:B------:R-:W-:-:S13]  /*2c00*/  ISETP.NE.U32.AND P0, PT, R27, RZ, PT ;  /* 0x000000ff1b00720c */ /* 0x000fda0003f05070 */
[----:B------:R-:W-:Y:S05]  /*2c10*/  @P0 BRA `(.L_x_64) ;  /* 0x00000000004c0947 */ /* 0x000fea0003800000 */
[----:B------:R-:W0:Y:S01]  /*2c20*/  I2F.U32.RP R27, UR14 ;  /* 0x0000000e001b7d06 */ /* 0x000e220008209000 */
[----:B------:R-:W-:-:S07]  /*2c30*/  ISETP.NE.U32.AND P1, PT, RZ, UR14, PT ;  /* 0x0000000eff007c0c */ /* 0x000fce000bf25070 */
        /* <DEDUP_REMOVED lines=17> */
.L_x_64:
[----:B------:R-:W0:Y:S01]  /*2d50*/  LDCU.64 UR20, c[0x0][0x3c0] ;  /* 0x00007800ff1477ac */ /* 0x000e220008000a00 */
[----:B------:R-:W-:Y:S01]  /*2d60*/  IMAD.MOV.U32 R30, RZ, RZ, R16 ;  /* 0x000000ffff1e7224 */ /* 0x000fe200078e0010 */
[----:B------:R-:W-:Y:S02]  /*2d70*/  MOV R29, R17 ;  /* 0x00000011001d7202 */ /* 0x000fe40000000f00 */
[----:B------:R-:W-:Y:S01]  /*2d80*/  MOV R31, 0x2dc0 ;  /* 0x00002dc0001f7802 */ /* 0x000fe20000000f00 */
[----:B0-----:R-:W-:Y:S02]  /*2d90*/  IMAD.U32 R28, RZ, RZ, UR20 ;  /* 0x00000014ff1c7e24 */ /* 0x001fe4000f8e00ff */
[----:B------:R-:W-:-:S07]  /*2da0*/  IMAD.U32 R27, RZ, RZ, UR21 ;  /* 0x00000015ff1b7e24 */ /* 0x000fce000f8e00ff */
[----:B------:R-:W-:Y:S05]  /*2db0*/  CALL.REL.NOINC `($__internal_0_$__cuda_sm20_rem_u64) ;  /* 0x0000002400f07944 */ /* 0x000fea0003c00000 */
[----:B------:R-:W-:Y:S02]  /*2dc0*/  IMAD.MOV.U32 R16, RZ, RZ, R29 ;  /* 0x000000ffff107224 */ /* 0x000fe400078e001d */
[----:B------:R-:W-:-:S07]  /*2dd0*/  IMAD.MOV.U32 R17, RZ, RZ, R28 ;  /* 0x000000ffff117224 */ /* 0x000fce00078e001c */
.L_x_65:
[----:B------:R-:W-:Y:S05]  /*2de0*/  BSYNC.RECONVERGENT B3 ;  /* 0x0000000000037941 */ /* 0x000fea0003800200 */
.L_x_63:
[-C--:B------:R-:W-:Y:S01]  /*2df0*/  IMAD R17, R17, R14.reuse, RZ ;  /* 0x0000000e11117224 */ /* 0x080fe200078e02ff */
[----:B------:R-:W-:Y:S01]  /*2e00*/  BSSY.RECONVERGENT B3, `(.L_x_66) ;  /* 0x0000021000037945 */ /* 0x000fe20003800200 */
[----:B------:R-:W-:-:S04]  /*2e10*/  IMAD.WIDE.U32 R30, R16, R14, RZ ;  /* 0x0000000e101e7225 */ /* 0x000fc800078e00ff */
[----:B------:R-:W-:-:S05]  /*2e20*/  IMAD R17, R15, R16, R17 ;  /* 0x000000100f117224 */ /* 0x000fca00078e0211 */
[----:B------:R-:W-:-:S04]  /*2e30*/  IADD3 R29, PT, PT, R31, R17, RZ ;  /* 0x000000111f1d7210 */ /* 0x000fc80007ffe0ff */
[----:B------:R-:W-:-:S04]  /*2e40*/  LOP3.LUT R14, R29, UR13, RZ, 0xfc, !PT ;  /* 0x0000000d1d0e7c12 */ /* 0x000fc8000f8efcff */
[----:B------:R-:W-:-:S13]  /*2e50*/  ISETP.NE.U32.AND P0, PT, R14, RZ, PT ;  /* 0x000000ff0e00720c */ /* 0x000fda0003f05070 */
[----:B------:R-:W-:Y:S05]  /*2e60*/  @P0 BRA `(.L_x_67) ;  /* 0x00000000004c0947 */ /* 0x000fea0003800000 */
[----:B------:R-:W0:Y:S01]  /*2e70*/  I2F.U32.RP R17, UR14 ;  /* 0x0000000e00117d06 */ /* 0x000e220008209000 */
[----:B------:R-:W-:Y:S01]  /*2e80*/  IMAD.MOV.U32 R14, RZ, RZ, RZ ;  /* 0x000000ffff0e7224 */ /* 0x000fe200078e00ff */
[----:B------:R-:W-:-:S06]  /*2e90*/  ISETP.NE.U32.AND P1, PT, RZ, UR14, PT ;  /* 0x0000000eff007c0c */ /* 0x000fcc000bf25070 */
[----:B0-----:R-:W0:Y:S02]  /*2ea0*/  MUFU.RCP R17, R17 ;  /* 0x0000001100117308 */ /* 0x001e240000001000 */
[----:B0-----:R-:W-:Y:S02]  /*2eb0*/  VIADD R27, R17, 0xffffffe ;  /* 0x0ffffffe111b7836 */ /* 0x001fe40000000000 */
[----:B------:R-:W-:-:S04]  /*2ec0*/  IMAD.MOV.U32 R17, RZ, RZ, RZ ;  /* 0x000000ffff117224 */ /* 0x000fc800078e00ff */
[----:B------:R-:W0:Y:S02]  /*2ed0*/  F2I.FTZ.U32.TRUNC.NTZ R15, R27 ;  /* 0x0000001b000f7305 */ /* 0x000e24000021f000 */
[----:B0-----:R-:W-:-:S04]  /*2ee0*/  IMAD.MOV R29, RZ, RZ, -R15 ;  /* 0x000000ffff1d7224 */ /* 0x001fc800078e0a0f */
[----:B------:R-:W-:-:S04]  /*2ef0*/  IMAD R29, R29, UR14, RZ ;  /* 0x0000000e1d1d7c24 */ /* 0x000fc8000f8e02ff */
[----:B------:R-:W-:-:S06]  /*2f00*/  IMAD.HI.U32 R29, R15, R29, R14 ;  /* 0x0000001d0f1d7227 */ /* 0x000fcc00078e000e */
[----:B------:R-:W-:-:S04]  /*2f10*/  IMAD.HI.U32 R14, R29, R30, RZ ;  /* 0x0000001e1d0e7227 */ /* 0x000fc800078e00ff */
[----:B------:R-:W-:-:S04]  /*2f20*/  IMAD.MOV R15, RZ, RZ, -R14 ;  /* 0x000000ffff0f7224 */ /* 0x000fc800078e0a0e */
[----:B------:R-:W-:-:S05]  /*2f30*/  IMAD R16, R15, UR14, R30 ;  /* 0x0000000e0f107c24 */ /* 0x000fca000f8e021e */
[----:B------:R-:W-:-:S13]  /*2f40*/  ISETP.GE.U32.AND P0, PT, R16, UR14, PT ;  /* 0x0000000e10007c0c */ /* 0x000fda000bf06070 */
[----:B------:R-:W-:-:S04]  /*2f50*/  @P0 IADD3 R16, PT, PT, R16, -UR14, RZ ;  /* 0x8000000e10100c10 */ /* 0x000fc8000fffe0ff */
[----:B------:R-:W-:-:S13]  /*2f60*/  ISETP.GE.U32.AND P0, PT, R16, UR14, PT ;  /* 0x0000000e10007c0c */ /* 0x000fda000bf06070 */
[----:B------:R-:W-:Y:S01]  /*2f70*/  @P0 VIADD R16, R16, -UR14 ;  /* 0x8000000e10100c36 */ /* 0x000fe20008000000 */
[----:B------:R-:W-:Y:S01]  /*2f80*/  @!P1 LOP3.LUT R16, RZ, UR14, RZ, 0x33, !PT ;  /* 0x0000000eff109c12 */ /* 0x000fe2000f8e33ff */
[----:B------:R-:W-:Y:S06]  /*2f90*/  BRA `(.L_x_68) ;  /* 0x00000000001c7947 */ /* 0x000fec0003800000 */
.L_x_67:
[----:B------:R-:W0:Y:S01]  /*2fa0*/  LDCU.64 UR20, c[0x0][0x3c0] ;  /* 0x00007800ff1477ac */ /* 0x000e220008000a00 */
[----:B------:R-:W-:Y:S01]  /*2fb0*/  MOV R31, 0x2ff0 ;  /* 0x00002ff0001f7802 */ /* 0x000fe20000000f00 */
[----:B0-----:R-:W-:Y:S02]  /*2fc0*/  IMAD.U32 R28, RZ, RZ, UR20 ;  /* 0x00000014ff1c7e24 */ /* 0x001fe4000f8e00ff */
[----:B------:R-:W-:-:S07]  /*2fd0*/  IMAD.U32 R27, RZ, RZ, UR21 ;  /* 0x00000015ff1b7e24 */ /* 0x000fce000f8e00ff */
[----:B------:R-:W-:Y:S05]  /*2fe0*/  CALL.REL.NOINC `($__internal_0_$__cuda_sm20_rem_u64) ;  /* 0x0000002400647944 */ /* 0x000fea0003c00000 */
[----:B------:R-:W-:Y:S01]  /*2ff0*/  MOV R16, R29 ;  /* 0x0000001d00107202 */ /* 0x000fe20000000f00 */
[----:B------:R-:W-:-:S07]  /*3000*/  IMAD.MOV.U32 R17, RZ, RZ, R28 ;  /* 0x000000ffff117224 */ /* 0x000fce00078e001c */
.L_x_68:
[----:B------:R-:W-:Y:S05]  /*3010*/  BSYNC.RECONVERGENT B3 ;  /* 0x0000000000037941 */ /* 0x000fea0003800200 */
.L_x_66:
[----:B------:R-:W0:Y:S01]  /*3020*/  LDC.64 R14, c[0x0][0x3c0] ;  /* 0x0000f000ff0e7b82 */ /* 0x000e220000000a00 */
[----:B------:R-:W-:-:S05]  /*3030*/  IADD3 R29, P0, PT, R24, R16, RZ ;  /* 0x00000010181d7210 */ /* 0x000fca0007f1e0ff */
[----:B------:R-:W-:Y:S01]  /*3040*/  IMAD.X R16, R25, 0x1, R17, P0 ;  /* 0x0000000119107824 */ /* 0x000fe200000e0611 */
[----:B0-----:R-:W-:-:S04]  /*3050*/  ISETP.GE.U32.AND P0, PT, R29, R14, PT ;  /* 0x0000000e1d00720c */ /* 0x001fc80003f06070 */
[----:B------:R-:W-:-:S04]  /*3060*/  ISETP.GE.U32.AND.EX P0, PT, R16, R15, PT, P0 ;  /* 0x0000000f1000720c */ /* 0x000fc80003f06100 */
[----:B------:R-:W-:Y:S02]  /*3070*/  SEL R14, R14, RZ, P0 ;  /* 0x000000ff0e0e7207 */ /* 0x000fe40000000000 */
[----:B------:R-:W-:Y:S02]  /*3080*/  SEL R15, R15, RZ, P0 ;  /* 0x000000ff0f0f7207 */ /* 0x000fe40000000000 */
[----:B------:R-:W-:-:S05]  /*3090*/  IADD3 R28, P1, PT, -R14, R29, RZ ;  /* 0x0000001d0e1c7210 */ /* 0x000fca0007f3e1ff */
[----:B------:R-:W-:-:S08]  /*30a0*/  IMAD.X R29, R16, 0x1, ~R15, P1 ;  /* 0x00000001101d7824 */ /* 0x000fd000008e0e0f */
.L_x_56:
[----:B------:R-:W-:Y:S05]  /*30b0*/  BSYNC.RECONVERGENT B2 ;  /* 0x0000000000027941 */ /* 0x000fea0003800200 */
.L_x_53:
[----:B------:R-:W-:Y:S01]  /*30c0*/  VIADD R17, R13, UR22 ;  /* 0x000000160d117c36 */ /* 0x000fe20008000000 */
[----:B------:R-:W0:Y:S03]  /*30d0*/  LDC.64 R14, c[0x0][0x3c0] ;  /* 0x0000f000ff0e7b82 */ /* 0x000e260000000a00 */
[----:B------:R-:W-:-:S06]  /*30e0*/  IMAD.WIDE.U32 R16, R17, 0x8, R22 ;  /* 0x0000000811107825 */ /* 0x000fcc00078e0016 */
[----:B------:R-:W2:Y:S01]  /*30f0*/  LDG.E.64.CONSTANT R16, desc[UR16][R16.64] ;  /* 0x0000001010107981 */ /* 0x000ea2000c1e9b00 */
[----:B------:R-:W-:Y:S01]  /*3100*/  IADD3 R25, P0, PT, R18, R28, RZ ;  /* 0x0000001c12197210 */ /* 0x000fe20007f1e0ff */
[----:B------:R-:W-:Y:S03]  /*3110*/  BSSY.RECONVERGENT B2, `(.L_x_69) ;  /* 0x00000d3000027945 */ /* 0x000fe60003800200 */
[----:B------:R-:W-:Y:S02]  /*3120*/  IADD3.X R28, PT, PT, R19, R29, RZ, P0, !PT ;  /* 0x0000001d131c7210 */ /* 0x000fe400007fe4ff */
[----:B0-----:R-:W-:-:S04]  /*3130*/  ISETP.GE.U32.AND P0, PT, R25, R14, PT ;  /* 0x0000000e1900720c */ /* 0x001fc80003f06070 */
[----:B------:R-:W-:-:S04]  /*3140*/  ISETP.GE.U32.AND.EX P0, PT, R28, R15, PT, P0 ;  /* 0x0000000f1c00720c */ /* 0x000fc80003f06100 */
[----:B------:R-:W-:Y:S02]  /*3150*/  SEL R18, R14, RZ, P0 ;  /* 0x000000ff0e127207 */ /* 0x000fe40000000000 */
[----:B------:R-:W-:Y:S02]  /*3160*/  SEL R13, R15, RZ, P0 ;  /* 0x000000ff0f0d7207 */ /* 0x000fe40000000000 */
[----:B------:R-:W-:-:S05]  /*3170*/  IADD3 R18, P0, PT, -R18, R25, RZ ;  /* 0x0000001912127210 */ /* 0x000fca0007f1e1ff */
[----:B------:R-:W-:Y:S02]  /*3180*/  IMAD.X R19, R28, 0x1, ~R13, P0 ;  /* 0x000000011c137824 */ /* 0x000fe400000e0e0d */
[----:B------:R-:W-:-:S03]  /*3190*/  IMAD R13, R11, 0x8, R4 ;  /* 0x000000080b0d7824 */ /* 0x000fc600078e0204 */
[----:B------:R0:W-:Y:S04]  /*31a0*/  STS.64 [R26], R18 ;  /* 0x000000121a007388 */ /* 0x0001e80000000a00 */
[----:B------:R1:W3:Y:S01]  /*31b0*/  LDS.64 R36, [R13] ;  /* 0x000000000d247984 */ /* 0x0002e20000000a00 */
[----:B--2---:R-:W-:-:S04]  /*31c0*/  IMAD.WIDE.U32 R24, R21, R16, RZ ;  /* 0x0000001015187225 */ /* 0x004fc800078e00ff */
[----:B0-----:R-:W-:-:S04]  /*31d0*/  IMAD.WIDE.U32 R26, R20, R16, RZ ;  /* 0x00000010141a7225 */ /* 0x001fc800078e00ff */
[----:B------:R-:W-:-:S04]  /*31e0*/  IMAD.WIDE.U32 R24, P0, R20, R17, R24 ;  /* 0x0000001114187225 */ /* 0x000fc80007800018 */
[----:B------:R-:W-:Y:S01]  /*31f0*/  IMAD.X R19, RZ, RZ, RZ, P0 ;  /* 0x000000ffff137224 */ /* 0x000fe200000e06ff */
[----:B------:R-:W-:Y:S01]  /*3200*/  IADD3 RZ, P0, PT, R27, R24, RZ ;  /* 0x000000181bff7210 */ /* 0x000fe20007f1e0ff */
[----:B------:R-:W-:Y:S02]  /*3210*/  IMAD.MOV.U32 R18, RZ, RZ, R25 ;  /* 0x000000ffff127224 */ /* 0x000fe400078e0019 */
[----:B------:R-:W-:-:S04]  /*3220*/  IMAD.WIDE.U32 R24, R16, R20, RZ ;  /* 0x0000001410187225 */ /* 0x000fc800078e00ff */
[----:B------:R-:W-:-:S04]  /*3230*/  IMAD.WIDE.U32.X R18, R21, R17, R18, P0 ;  /* 0x0000001115127225 */ /* 0x000fc800000e0412 */
[----:B------:R-:W-:Y:S01]  /*3240*/  IMAD R17, R17, R20, RZ ;  /* 0x0000001411117224 */ /* 0x000fe200078e02ff */
[----:B------:R-:W-:-:S03]  /*3250*/  ISETP.NE.U32.AND P0, PT, R18, RZ, PT ;  /* 0x000000ff1200720c */ /* 0x000fc60003f05070 */
[----:B------:R-:W-:Y:S01]  /*3260*/  IMAD R17, R21, R16, R17 ;  /* 0x0000001015117224 */ /* 0x000fe200078e0211 */
[----:B------:R-:W-:-:S04]  /*3270*/  ISETP.NE.AND.EX P0, PT, R19, RZ, PT, P0 ;  /* 0x000000ff1300720c */ /* 0x000fc80003f05300 */
[----:B------:R-:W-:-:S09]  /*3280*/  IADD3 R16, PT, PT, R25, R17, RZ ;  /* 0x0000001119107210 */ /* 0x000fd20007ffe0ff */
[----:B-1-3--:R-:W-:Y:S05]  /*3290*/  @P0 BRA `(.L_x_70) ;  /* 0x0000000000840947 */ /* 0x00afea0003800000 */
[----:B------:R-:W-:-:S04]  /*32a0*/  LOP3.LUT R15, R16, R15, RZ, 0xfc, !PT ;  /* 0x0000000f100f7212 */ /* 0x000fc800078efcff */
[----:B------:R-:W-:-:S13]  /*32b0*/  ISETP.NE.U32.AND P0, PT, R15, RZ, PT ;  /* 0x000000ff0f00720c */ /* 0x000fda0003f05070 */
[----:B------:R-:W-:Y:S05]  /*32c0*/  @P0 BRA `(.L_x_71) ;  /* 0x00000000004c0947 */ /* 0x000fea0003800000 */
[----:B------:R-:W0:Y:S01]  /*32d0*/  I2F.U32.RP R18, R14 ;  /* 0x0000000e00127306 */ /* 0x000e220000209000 */
[----:B------:R-:W-:Y:S01]  /*32e0*/  ISETP.NE.U32.AND P1, PT, R14, RZ, PT ;  /* 0x000000ff0e00720c */ /* 0x000fe20003f25070 */
[----:B------:R-:W-:-:S06]  /*32f0*/  IMAD.MOV.U32 R29, RZ, RZ, RZ ;  /* 0x000000ffff1d7224 */ /* 0x000fcc00078e00ff */
[----:B0-----:R-:W0:Y:S02]  /*3300*/  MUFU.RCP R18, R18 ;  /* 0x0000001200127308 */ /* 0x001e240000001000 */
[----:B0-----:R-:W-:-:S06]  /*3310*/  VIADD R16, R18, 0xffffffe ;  /* 0x0ffffffe12107836 */ /* 0x001fcc0000000000 */
[----:B------:R0:W1:Y:S02]  /*3320*/  F2I.FTZ.U32.TRUNC.NTZ R17, R16 ;  /* 0x0000001000117305 */ /* 0x000064000021f000 */
[----:B0-----:R-:W-:Y:S02]  /*3330*/  IMAD.MOV.U32 R16, RZ, RZ, RZ ;  /* 0x000000ffff107224 */ /* 0x001fe400078e00ff */
[----:B-1----:R-:W-:-:S04]  /*3340*/  IMAD.MOV R15, RZ, RZ, -R17 ;  /* 0x000000ffff0f7224 */ /* 0x002fc800078e0a11 */
[----:B------:R-:W-:-:S04]  /*3350*/  IMAD R15, R15, R14, RZ ;  /* 0x0000000e0f0f7224 */ /* 0x000fc800078e02ff */
[----:B------:R-:W-:-:S06]  /*3360*/  IMAD.HI.U32 R15, R17, R15, R16 ;  /* 0x0000000f110f7227 */ /* 0x000fcc00078e0010 */
[----:B------:R-:W-:-:S04]  /*3370*/  IMAD.HI.U32 R15, R15, R24, RZ ;  /* 0x000000180f0f7227 */ /* 0x000fc800078e00ff */
[----:B------:R-:W-:-:S04]  /*3380*/  IMAD.MOV R15, RZ, RZ, -R15 ;  /* 0x000000ffff0f7224 */ /* 0x000fc800078e0a0f */
[----:B------:R-:W-:-:S05]  /*3390*/  IMAD R28, R14, R15, R24 ;  /* 0x0000000f0e1c7224 */ /* 0x000fca00078e0218 */
[----:B------:R-:W-:-:S13]  /*33a0*/  ISETP.GE.U32.AND P0, PT, R28, R14, PT ;  /* 0x0000000e1c00720c */ /* 0x000fda0003f06070 */
[----:B------:R-:W-:-:S04]  /*33b0*/  @P0 IADD3 R28, PT, PT, R28, -R14, RZ ;  /* 0x8000000e1c1c0210 */ /* 0x000fc80007ffe0ff */
[----:B------:R-:W-:-:S13]  /*33c0*/  ISETP.GE.U32.AND P0, PT, R28, R14, PT ;  /* 0x0000000e1c00720c */ /* 0x000fda0003f06070 */
[----:B------:R-:W-:Y:S01]  /*33d0*/  @P0 IMAD.IADD R28, R28, 0x1, -R14 ;  /* 0x000000011c1c0824 */ /* 0x000fe200078e0a0e */
[----:B------:R-:W-:Y:S01]  /*33e0*/  @!P1 LOP3.LUT R28, RZ, R14, RZ, 0x33, !PT ;  /* 0x0000000eff1c9212 */ /* 0x000fe200078e33ff */
[----:B------:R-:W-:Y:S06]  /*33f0*/  BRA `(.L_x_72) ;  /* 0x0000000800907947 */ /* 0x000fec0003800000 */
.L_x_71:
[----:B------:R-:W0:Y:S01]  /*3400*/  LDCU.64 UR20, c[0x0][0x3c0] ;  /* 0x00007800ff1477ac */ /* 0x000e220008000a00 */
[----:B------:R-:W-:Y:S01]  /*3410*/  IMAD.MOV.U32 R30, RZ, RZ, R24 ;  /* 0x000000ffff1e7224 */ /* 0x000fe200078e0018 */
[----:B------:R-:W-:Y:S01]  /*3420*/  MOV R31, 0x3470 ;  /* 0x00003470001f7802 */ /* 0x000fe20000000f00 */
[----:B------:R-:W-:Y:S02]  /*3430*/  IMAD.MOV.U32 R29, RZ, RZ, R16 ;  /* 0x000000ffff1d7224 */ /* 0x000fe400078e0010 */
[----:B0-----:R-:W-:Y:S01]  /*3440*/  IMAD.U32 R28, RZ, RZ, UR20 ;  /* 0x00000014ff1c7e24 */ /* 0x001fe2000f8e00ff */
[----:B------:R-:W-:-:S07]  /*3450*/  MOV R27, UR21 ;  /* 0x00000015001b7c02 */ /* 0x000fce0008000f00 */
[----:B------:R-:W-:Y:S05]  /*3460*/  CALL.REL.NOINC `($__internal_0_$__cuda_sm20_rem_u64) ;  /* 0x0000002000447944 */ /* 0x000fea0003c00000 */
[----:B------:R-:W-:-:S04]  /*3470*/  LOP3.LUT R29, R29, R28, RZ, 0x3c, !PT ;  /* 0x0000001c1d1d7212 */ /* 0x000fc800078e3cff */
[----:B------:R-:W-:-:S04]  /*3480*/  LOP3.LUT R28, R29, R28, RZ, 0x3c, !PT ;  /* 0x0000001c1d1c7212 */ /* 0x000fc800078e3cff */
[----:B------:R-:W-:Y:S01]  /*3490*/  LOP3.LUT R29, R29, R28, RZ, 0x3c, !PT ;  /* 0x0000001c1d1d7212 */ /* 0x000fe200078e3cff */
[----:B------:R-:W-:Y:S06]  /*34a0*/  BRA `(.L_x_72) ;  /* 0x0000000800647947 */ /* 0x000fec0003800000 */
.L_x_70:
[----:B------:R-:W0:Y:S01]  /*34b0*/  LDCU.64 UR20, c[0x0][0x3c0] ;  /* 0x00007800ff1477ac */ /* 0x000e220008000a00 */
[----:B------:R-:W-:Y:S01]  /*34c0*/  IMAD.MOV.U32 R30, RZ, RZ, RZ ;  /* 0x000000ffff1e7224 */ /* 0x000fe200078e00ff */
[----:B------:R-:W-:Y:S01]  /*34d0*/  MOV R31, 0x3520 ;  /* 0x00003520001f7802 */ /* 0x000fe20000000f00 */
[----:B------:R-:W-:Y:S02]  /*34e0*/  IMAD.MOV.U32 R29, RZ, RZ, 0x1 ;  /* 0x00000001ff1d7424 */ /* 0x000fe400078e00ff */
[----:B0-----:R-:W-:Y:S01]  /*34f0*/  IMAD.U32 R28, RZ, RZ, UR20 ;  /* 0x00000014ff1c7e24 */ /* 0x001fe2000f8e00ff */
[----:B------:R-:W-:-:S07]  /*3500*/  MOV R27, UR21 ;  /* 0x00000015001b7c02 */ /* 0x000fce0008000f00 */
[----:B------:R-:W-:Y:S05]  /*3510*/  CALL.REL.NOINC `($__internal_0_$__cuda_sm20_rem_u64) ;  /* 0x0000002000187944 */ /* 0x000fea0003c00000 */
        /* <DEDUP_REMOVED lines=9> */
[----:B------:R-:W-:Y:S01]  /*35b0*/  IMAD.MOV.U32 R14, RZ, RZ, RZ ;  /* 0x000000ffff0e7224 */ /* 0x000fe200078e00ff */
[----:B------:R-:W-:-:S06]  /*35c0*/  ISETP.NE.U32.AND P1, PT, RZ, UR14, PT ;  /* 0x0000000eff007c0c */ /* 0x000fcc000bf25070 */
[----:B0-----:R-:W0:Y:S02]  /*35d0*/  MUFU.RCP R17, R17 ;  /* 0x0000001100117308 */ /* 0x001e240000001000 */
[----:B0-----:R-:W-:-:S06]  /*35e0*/  VIADD R20, R17, 0xffffffe ;  /* 0x0ffffffe11147836 */ /* 0x001fcc0000000000 */
[----:B------:R-:W0:Y:S02]  /*35f0*/  F2I.FTZ.U32.TRUNC.NTZ R15, R20 ;  /* 0x00000014000f7305 */ /* 0x000e24000021f000 */
[----:B0-----:R-:W-:-:S05]  /*3600*/  IADD3 R21, PT, PT, RZ, -R15, RZ ;  /* 0x8000000fff157210 */ /* 0x001fca0007ffe0ff */
        /* <DEDUP_REMOVED lines=9> */
[----:B------:R-:W-:Y:S02]  /*36a0*/  @P0 IADD3 R14, PT, PT, R14, -UR14, RZ ;  /* 0x8000000e0e0e0c10 */ /* 0x000fe4000fffe0ff */
[----:B------:R-:W-:Y:S01]  /*36b0*/  @!P1 LOP3.LUT R14, RZ, UR14, RZ, 0x33, !PT ;  /* 0x0000000eff0e9c12 */ /* 0x000fe2000f8e33ff */
[----:B------:R-:W-:Y:S06]  /*36c0*/  BRA `(.L_x_75) ;  /* 0x00000000001c7947 */ /* 0x000fec0003800000 */
.L_x_74:
[----:B------:R-:W0:Y:S01]  /*36d0*/  LDCU.64 UR20, c[0x0][0x3c0] ;  /* 0x00007800ff1477ac */ /* 0x000e220008000a00 */
[----:B------:R-:W-:Y:S01]  /*36e0*/  MOV R31, 0x3720 ;  /* 0x00003720001f7802 */ /* 0x000fe20000000f00 */
[----:B0-----:R-:W-:Y:S02]  /*36f0*/  IMAD.U32 R28, RZ, RZ, UR20 ;  /* 0x00000014ff1c7e24 */ /* 0x001fe4000f8e00ff */
[----:B------:R-:W-:-:S07]  /*3700*/  IMAD.U32 R27, RZ, RZ, UR21 ;  /* 0x00000015ff1b7e24 */ /* 0x000fce000f8e00ff */
[----:B------:R-:W-:Y:S05]  /*3710*/  CALL.REL.NOINC `($__internal_0_$__cuda_sm20_rem_u64) ;  /* 0x0000001c00987944 */ /* 0x000fea0003c00000 */
[----:B------:R-:W-:Y:S01]  /*3720*/  MOV R14, R29 ;  /* 0x0000001d000e7202 */ /* 0x000fe20000000f00 */
[----:B------:R-:W-:-:S07]  /*3730*/  IMAD.MOV.U32 R15, RZ, RZ, R28 ;  /* 0x000000ffff0f7224 */ /* 0x000fce00078e001c */
.L_x_75:
[----:B------:R-:W-:Y:S05]  /*3740*/  BSYNC.RECONVERGENT B3 ;  /* 0x0000000000037941 */ /* 0x000fea0003800200 */
.L_x_73:
        /* <DEDUP_REMOVED lines=9> */
[----:B0-----:R-:W-:Y:S02]  /*37e0*/  HFMA2 R16, -RZ, RZ, 0, 0 ;  /* 0x00000000ff107431 */ /* 0x001fe400000001ff */
[----:B-1----:R-:W-:-:S04]  /*37f0*/  IMAD.MOV R21, RZ, RZ, -R17 ;  /* 0x000000ffff157224 */ /* 0x002fc800078e0a11 */
[----:B------:R-:W-:-:S04]  /*3800*/  IMAD R21, R21, UR14, RZ ;  /* 0x0000000e15157c24 */ /* 0x000fc8000f8e02ff */
[----:B------:R-:W-:-:S04]  /*3810*/  IMAD.HI.U32 R21, R17, R21, R16 ;  /* 0x0000001511157227 */ /* 0x000fc800078e0010 */
[----:B------:R-:W-:Y:S02]  /*3820*/  IMAD.MOV.U32 R17, RZ, RZ, RZ ;  /* 0x000000ffff117224 */ /* 0x000fe400078e00ff */
[----:B------:R-:W-:-:S04]  /*3830*/  IMAD.HI.U32 R21, R21, R24, RZ ;  /* 0x0000001815157227 */ /* 0x000fc800078e00ff */
[----:B------:R-:W-:-:S04]  /*3840*/  IMAD.MOV R21, RZ, RZ, -R21 ;  /* 0x000000ffff157224 */ /* 0x000fc800078e0a15 */
[----:B------:R-:W-:-:S05]  /*3850*/  IMAD R21, R21, UR14, R24 ;  /* 0x0000000e15157c24 */ /* 0x000fca000f8e0218 */
[----:B------:R-:W-:-:S13]  /*3860*/  ISETP.GE.U32.AND P0, PT, R21, UR14, PT ;  /* 0x0000000e15007c0c */ /* 0x000fda000bf06070 */
[----:B------:R-:W-:-:S05]  /*3870*/  @P0 VIADD R21, R21, -UR14 ;  /* 0x8000000e15150c36 */ /* 0x000fca0008000000 */
[----:B------:R-:W-:-:S13]  /*3880*/  ISETP.GE.U32.AND P0, PT, R21, UR14, PT ;  /* 0x0000000e15007c0c */ /* 0x000fda000bf06070 */
[----:B------:R-:W-:Y:S01]  /*3890*/  @P0 VIADD R21, R21, -UR14 ;  /* 0x8000000e15150c36 */ /* 0x000fe20008000000 */
[----:B------:R-:W-:-:S04]  /*38a0*/  @!P1 LOP3.LUT R21, RZ, UR14, RZ, 0x33, !PT ;  /* 0x0000000eff159c12 */ /* 0x000fc8000f8e33ff */
[----:B------:R-:W-:Y:S01]  /*38b0*/  MOV R16, R21 ;  /* 0x0000001500107202 */ /* 0x000fe20000000f00 */
[----:B------:R-:W-:Y:S06]  /*38c0*/  BRA `(.L_x_78) ;  /* 0x0000000000247947 */ /* 0x000fec0003800000 */
.L_x_77:
[----:B------:R-:W0:Y:S01]  /*38d0*/  LDCU.64 UR20, c[0x0][0x3c0] ;  /* 0x00007800ff1477ac */ /* 0x000e220008000a00 */
[----:B------:R-:W-:Y:S01]  /*38e0*/  IMAD.MOV.U32 R30, RZ, RZ, R24 ;  /* 0x000000ffff1e7224 */ /* 0x000fe200078e0018 */
[----:B------:R-:W-:Y:S01]  /*38f0*/  MOV R31, 0x3940 ;  /* 0x00003940001f7802 */ /* 0x000fe20000000f00 */
[----:B------:R-:W-:Y:S02]  /*3900*/  IMAD.MOV.U32 R29, RZ, RZ, R16 ;  /* 0x000000ffff1d7224 */ /* 0x000fe400078e0010 */
[----:B0-----:R-:W-:Y:S01]  /*3910*/  IMAD.U32 R28, RZ, RZ, UR20 ;  /* 0x00000014ff1c7e24 */ /* 0x001fe2000f8e00ff */
[----:B------:R-:W-:-:S07]  /*3920*/  MOV R27, UR21 ;  /* 0x00000015001b7c02 */ /* 0x000fce0008000f00 */
[----:B------:R-:W-:Y:S05]  /*3930*/  CALL.REL.NOINC `($__internal_0_$__cuda_sm20_rem_u64) ;  /* 0x0000001c00107944 */ /* 0x000fea0003c00000 */
[----:B------:R-:W-:Y:S02]  /*3940*/  IMAD.MOV.U32 R16, RZ, RZ, R29 ;  /* 0x000000ffff107224 */ /* 0x000fe400078e001d */
[----:B------:R-:W-:-:S07]  /*3950*/  IMAD.MOV.U32 R17, RZ, RZ, R28 ;  /* 0x000000ffff117224 */ /* 0x000fce00078e001c */
.L_x_78:
[----:B------:R-:W-:Y:S05]  /*3960*/  BSYNC.RECONVERGENT B3 ;  /* 0x0000000000037941 */ /* 0x000fea0003800200 */
.L_x_76:
[----:B------:R-:W-:Y:S01]  /*3970*/  LOP3.LUT R20, R19, UR13, RZ, 0xfc, !PT ;  /* 0x0000000d13147c12 */ /* 0x000fe2000f8efcff */
[----:B------:R-:W-:Y:S03]  /*3980*/  BSSY.RECONVERGENT B3, `(.L_x_79) ;  /* 0x000001f000037945 */ /* 0x000fe60003800200 */
[----:B------:R-:W-:-:S13]  /*3990*/  ISETP.NE.U32.AND P0, PT, R20, RZ, PT ;  /* 0x000000ff1400720c */ /* 0x000fda0003f05070 */
[----:B------:R-:W-:Y:S05]  /*39a0*/  @P0 BRA `(.L_x_80) ;  /* 0x00000000004c0947 */ /* 0x000fea0003800000 */
[----:B------:R-:W0:Y:S01]  /*39b0*/  I2F.U32.RP R24, UR14 ;  /* 0x0000000e00187d06 */ /* 0x000e220008209000 */
[----:B------:R-:W-:-:S07]  /*39c0*/  ISETP.NE.U32.AND P1, PT, RZ, UR14, PT ;  /* 0x0000000eff007c0c */ /* 0x000fce000bf25070 */
[----:B0-----:R-:W0:Y:S02]  /*39d0*/  MUFU.RCP R24, R24 ;  /* 0x0000001800187308 */ /* 0x001e240000001000 */
[----:B0-----:R-:W-:-:S06]  /*39e0*/  IADD3 R20, PT, PT, R24, 0xffffffe, RZ ;  /* 0x0ffffffe18147810 */ /* 0x001fcc0007ffe0ff */
[----:B------:R0:W1:Y:S02]  /*39f0*/  F2I.FTZ.U32.TRUNC.NTZ R21, R20 ;  /* 0x0000001400157305 */ /* 0x000064000021f000 */
[----:B0-----:R-:W-:Y:S02]  /*3a00*/  IMAD.MOV.U32 R20, RZ, RZ, RZ ;  /* 0x000000ffff147224 */ /* 0x001fe400078e00ff */
[----:B-1----:R-:W-:-:S04]  /*3a10*/  IMAD.MOV R19, RZ, RZ, -R21 ;  /* 0x000000ffff137224 */ /* 0x002fc800078e0a15 */
[----:B------:R-:W-:-:S04]  /*3a20*/  IMAD R19, R19, UR14, RZ ;  /* 0x0000000e13137c24 */ /* 0x000fc8000f8e02ff */
[----:B------:R-:W-:-:S06]  /*3a30*/  IMAD.HI.U32 R19, R21, R19, R20 ;  /* 0x0000001315137227 */ /* 0x000fcc00078e0014 */
[----:B------:R-:W-:-:S04]  /*3a40*/  IMAD.HI.U32 R19, R19, R18, RZ ;  /* 0x0000001213137227 */ /* 0x000fc800078e00ff */
[----:B------:R-:W-:-:S04]  /*3a50*/  IMAD.MOV R19, RZ, RZ, -R19 ;  /* 0x000000ffff137224 */ /* 0x000fc800078e0a13 */
[----:B------:R-:W-:Y:S02]  /*3a60*/  IMAD R18, R19, UR14, R18 ;  /* 0x0000000e13127c24 */ /* 0x000fe4000f8e0212 */
[----:B------:R-:W-:-:S03]  /*3a70*/  IMAD.MOV.U32 R19, RZ, RZ, RZ ;  /* 0x000000ffff137224 */ /* 0x000fc600078e00ff */
[----:B------:R-:W-:-:S13]  /*3a80*/  ISETP.GE.U32.AND P0, PT, R18, UR14, PT ;  /* 0x0000000e12007c0c */ /* 0x000fda000bf06070 */
[----:B------:R-:W-:-:S04]  /*3a90*/  @P0 IADD3 R18, PT, PT, R18, -UR14, RZ ;  /* 0x8000000e12120c10 */ /* 0x000fc8000fffe0ff */
[----:B------:R-:W-:-:S13]  /*3aa0*/  ISETP.GE.U32.AND P0, PT, R18, UR14, PT ;  /* 0x0000000e12007c0c */ /* 0x000fda000bf06070 */
[----:B------:R-:W-:Y:S01]  /*3ab0*/  @P0 VIADD R18, R18, -UR14 ;  /* 0x8000000e12120c36 */ /* 0x000fe20008000000 */
[----:B------:R-:W-:Y:S01]  /*3ac0*/  @!P1 LOP3.LUT R18, RZ, UR14, RZ, 0x33, !PT ;  /* 0x0000000eff129c12 */ /* 0x000fe2000f8e33ff */
[----:B------:R-:W-:Y:S06]  /*3ad0*/  BRA `(.L_x_81) ;  /* 0x0000000000247947 */ /* 0x000fec0003800000 */
.L_x_80:
[----:B------:R-:W0:Y:S01]  /*3ae0*/  LDCU.64 UR20, c[0x0][0x3c0] ;  /* 0x00007800ff1477ac */ /* 0x000e220008000a00 */
[----:B------:R-:W-:Y:S01]  /*3af0*/  IMAD.MOV.U32 R30, RZ, RZ, R18 ;  /* 0x000000ffff1e7224 */ /* 0x000fe200078e0012 */
[----:B------:R-:W-:Y:S02]  /*3b00*/  MOV R29, R19 ;  /* 0x00000013001d7202 */ /* 0x000fe40000000f00 */
[----:B------:R-:W-:Y:S01]  /*3b10*/  MOV R31, 0x3b50 ;  /* 0x00003b50001f7802 */ /* 0x000fe20000000f00 */
[----:B0-----:R-:W-:Y:S02]  /*3b20*/  IMAD.U32 R28, RZ, RZ, UR20 ;  /* 0x00000014ff1c7e24 */ /* 0x001fe4000f8e00ff */
[----:B------:R-:W-:-:S07]  /*3b30*/  IMAD.U32 R27, RZ, RZ, UR21 ;  /* 0x00000015ff1b7e24 */ /* 0x000fce000f8e00ff */
[----:B------:R-:W-:Y:S05]  /*3b40*/  CALL.REL.NOINC `($__internal_0_$__cuda_sm20_rem_u64) ;  /* 0x00000018008c7944 */ /* 0x000fea0003c00000 */
[----:B------:R-:W-:Y:S01]  /*3b50*/  IMAD.MOV.U32 R18, RZ, RZ, R29 ;  /* 0x000000ffff127224 */ /* 0x000fe200078e001d */
[----:B------:R-:W-:-:S07]  /*3b60*/  MOV R19, R28 ;  /* 0x0000001c00137202 */ /* 0x000fce0000000f00 */
.L_x_81:
[----:B------:R-:W-:Y:S05]  /*3b70*/  BSYNC.RECONVERGENT B3 ;  /* 0x0000000000037941 */ /* 0x000fea0003800200 */
.L_x_79:
        /* <DEDUP_REMOVED lines=12> */
[----:B0-----:R-:W-:Y:S01]  /*3c40*/  VIADD R20, R19, 0xffffffe ;  /* 0x0ffffffe13147836 */ /* 0x001fe20000000000 */
[----:B------:R-:W-:-:S05]  /*3c50*/  MOV R19, RZ ;  /* 0x000000ff00137202 */ /* 0x000fca0000000f00 */
        /* <DEDUP_REMOVED lines=13> */
.L_x_83:
[----:B------:R-:W0:Y:S01]  /*3d30*/  LDCU.64 UR20, c[0x0][0x3c0] ;  /* 0x00007800ff1477ac */ /* 0x000e220008000a00 */
[----:B------:R-:W-:Y:S01]  /*3d40*/  MOV R31, 0x3d80 ;  /* 0x00003d80001f7802 */ /* 0x000fe20000000f00 */
[----:B0-----:R-:W-:Y:S02]  /*3d50*/  IMAD.U32 R28, RZ, RZ, UR20 ;  /* 0x00000014ff1c7e24 */ /* 0x001fe4000f8e00ff */
[----:B------:R-:W-:-:S07]  /*3d60*/  IMAD.U32 R27, RZ, RZ, UR21 ;  /* 0x00000015ff1b7e24 */ /* 0x000fce000f8e00ff */
[----:B------:R-:W-:Y:S05]  /*3d70*/  CALL.REL.NOINC `($__internal_0_$__cuda_sm20_rem_u64) ;  /* 0x0000001800007944 */ /* 0x000fea0003c00000 */
[----:B------:R-:W-:Y:S01]  /*3d80*/  IMAD.MOV.U32 R18, RZ, RZ, R29 ;  /* 0x000000ffff127224 */ /* 0x000fe200078e001d */
[----:B------:R-:W-:-:S07]  /*3d90*/  MOV R19, R28 ;  /* 0x0000001c00137202 */ /* 0x000fce0000000f00 */
.L_x_84:
[----:B------:R-:W-:Y:S05]  /*3da0*/  BSYNC.RECONVERGENT B3 ;  /* 0x0000000000037941 */ /* 0x000fea0003800200 */
.L_x_82:
        /* <DEDUP_REMOVED lines=9> */
.L_x_72:
[----:B------:R-:W-:Y:S05]  /*3e40*/  BSYNC.RECONVERGENT B2 ;  /* 0x0000000000027941 */ /* 0x000fea0003800200 */
.L_x_69:
[----:B------:R-:W0:Y:S01]  /*3e50*/  LDC.64 R14, c[0x0][0x3c0] ;  /* 0x0000f000ff0e7b82 */ /* 0x000e220000000a00 */
[----:B------:R-:W-:Y:S01]  /*3e60*/  IADD3 R17, P0, PT, R36, R28, RZ ;  /* 0x0000001c24117210 */ /* 0x000fe20007f1e0ff */
[----:B------:R-:W-:-:S04]  /*3e70*/  VIADD R11, R11, UR18 ;  /* 0x000000120b0b7c36 */ /* 0x000fc80008000000 */
[----:B------:R-:W-:Y:S01]  /*3e80*/  IMAD.X R28, R37, 0x1, R29, P0 ;  /* 0x00000001251c7824 */ /* 0x000fe200000e061d */
[----:B0-----:R-:W-:-:S04]  /*3e90*/  ISETP.GE.U32.AND P0, PT, R17, R14, PT ;  /* 0x0000000e1100720c */ /* 0x001fc80003f06070 */
[----:B------:R-:W-:-:S04]  /*3ea0*/  ISETP.GE.U32.AND.EX P0, PT, R28, R15, PT, P0 ;  /* 0x0000000f1c00720c */ /* 0x000fc80003f06100 */
[----:B------:R-:W-:Y:S02]  /*3eb0*/  SEL R14, R14, RZ, P0 ;  /* 0x000000ff0e0e7207 */ /* 0x000fe40000000000 */
[----:B------:R-:W-:Y:S02]  /*3ec0*/  SEL R15, R15, RZ, P0 ;  /* 0x000000ff0f0f7207 */ /* 0x000fe40000000000 */
[----:B------:R-:W-:-:S04]  /*3ed0*/  IADD3 R14, P0, PT, -R14, R17, RZ ;  /* 0x000000110e0e7210 */ /* 0x000fc80007f1e1ff */
[----:B------:R-:W-:Y:S02]  /*3ee0*/  IADD3.X R15, PT, PT, ~R15, R28, RZ, P0, !PT ;  /* 0x0000001c0f0f7210 */ /* 0x000fe400007fe5ff */
[----:B------:R-:W-:-:S03]  /*3ef0*/  ISETP.GE.U32.AND P0, PT, R11, UR22, PT ;  /* 0x000000160b007c0c */ /* 0x000fc6000bf06070 */
[----:B------:R0:W-:Y:S10]  /*3f00*/  STS.64 [R13], R14 ;  /* 0x0000000e0d007388 */ /* 0x0001f40000000a00 */
[----:B------:R-:W-:Y:S05]  /*3f10*/  @!P0 BRA `(.L_x_85) ;  /* 0xffffffe400288947 */ /* 0x000fea000383ffff */
.L_x_52:
[----:B--234-:R-:W-:Y:S05]  /*3f20*/  BSYNC.RECONVERGENT B1 ;  /* 0x0000000000017941 */ /* 0x01cfea0003800200 */
.L_x_51:
[----:B------:R-:W2:Y:S01]  /*3f30*/  LDCU UR6, c[0x0][0x3e4] ;  /* 0x00007c80ff0677ac */ /* 0x000ea20008000800 */
[----:B------:R-:W-:-:S04]  /*3f40*/  UIADD3 UR5, UPT, UPT, UR5, 0x1, URZ ;  /* 0x0000000105057890 */ /* 0x000fc8000fffe0ff */
[----:B--2---:R-:W-:Y:S01]  /*3f50*/  UISETP.NE.AND UP0, UPT, UR5, UR6, UPT ;  /* 0x000000060500728c */ /* 0x004fe2000bf05270 */
[----:B------:R-:W-:Y:S08]  /*3f60*/  BAR.SYNC.DEFER_BLOCKING 0x0 ;  /* 0x0000000000007b1d */ /* 0x000ff00000010000 */
[----:B------:R-:W-:Y:S05]  /*3f70*/  BRA.U UP0, `(.L_x_86) ;  /* 0xffffffd900807547 */ /* 0x000fea000b83ffff */
.L_x_42:
[----:B------:R-:W-:-:S04]  /*3f80*/  UIADD3 UR4, UPT, UPT, UR4, 0x1, URZ ;  /* 0x0000000104047890 */ /* 0x000fc8000fffe0ff */
[----:B------:R-:W-:-:S09]  /*3f90*/  UISETP.NE.AND UP0, UPT, UR4, UR19, UPT ;  /* 0x000000130400728c */ /* 0x000fd2000bf05270 */
[----:B------:R-:W-:Y:S05]  /*3fa0*/  BRA.U UP0, `(.L_x_87) ;  /* 0xffffffd9005c7547 */ /* 0x000fea000b83ffff */
[----:B------:R-:W2:Y:S02]  /*3fb0*/  LDCU UR6, c[0x0][0x3dc] ;  /* 0x00007b80ff0677ac */ /* 0x000ea40008000800 */
[----:B--2---:R-:W-:-:S09]  /*3fc0*/  UISETP.NE.AND UP0, UPT, UR6, URZ, UPT ;  /* 0x000000ff0600728c */ /* 0x004fd2000bf05270 */
[----:B------:R-:W-:Y:S05]  /*3fd0*/  BRA.U !UP0, `(.L_x_88) ;  /* 0x00000005088c7547 */ /* 0x000fea000b800000 */
[----:B01----:R-:W0:Y:S01]  /*3fe0*/  I2F.U32.RP R12, UR18 ;  /* 0x00000012000c7d06 */ /* 0x003e220008209000 */
[----:B------:R-:W-:Y:S01]  /*3ff0*/  ISETP.NE.U32.AND P2, PT, RZ, UR18, PT ;  /* 0x00000012ff007c0c */ /* 0x000fe2000bf45070 */
[----:B------:R-:W-:-:S06]  /*4000*/  UMOV UR4, URZ ;  /* 0x000000ff00047c82 */ /* 0x000fcc0008000000 */
[----:B0-----:R-:W0:Y:S02]  /*4010*/  MUFU.RCP R12, R12 ;  /* 0x0000000c000c7308 */ /* 0x001e240000001000 */
[----:B0-----:R-:W-:-:S06]  /*4020*/  VIADD R10, R12, 0xffffffe ;  /* 0x0ffffffe0c0a7836 */ /* 0x001fcc0000000000 */
[----:B------:R0:W1:Y:S02]  /*4030*/  F2I.FTZ.U32.TRUNC.NTZ R11, R10 ;  /* 0x0000000a000b7305 */ /* 0x000064000021f000 */
[----:B0-----:R-:W-:Y:S02]  /*4040*/  HFMA2 R10, -RZ, RZ, 0, 0 ;  /* 0x00000000ff0a7431 */ /* 0x001fe400000001ff */
[----:B-1----:R-:W-:-:S04]  /*4050*/  IMAD.MOV R13, RZ, RZ, -R11 ;  /* 0x000000ffff0d7224 */ /* 0x002fc800078e0a0b */
[----:B------:R-:W-:-:S04]  /*4060*/  IMAD R13, R13, UR18, RZ ;  /* 0x000000120d0d7c24 */ /* 0x000fc8000f8e02ff */
[----:B------:R-:W-:-:S06]  /*4070*/  IMAD.HI.U32 R14, R11, R13, R10 ;  /* 0x0000000d0b0e7227 */ /* 0x000fcc00078e000a */
[----:B------:R-:W-:-:S04]  /*4080*/  IMAD.HI.U32 R14, R14, R7, RZ ;  /* 0x000000070e0e7227 */ /* 0x000fc800078e00ff */
[----:B------:R-:W-:-:S04]  /*4090*/  IMAD.MOV R16, RZ, RZ, -R14 ;  /* 0x000000ffff107224 */ /* 0x000fc800078e0a0e */
[----:B------:R-:W-:-:S05]  /*40a0*/  IMAD R16, R16, UR18, R7 ;  /* 0x0000001210107c24 */ /* 0x000fca000f8e0207 */
[----:B------:R-:W-:-:S13]  /*40b0*/  ISETP.GE.U32.AND P0, PT, R16, UR18, PT ;  /* 0x0000001210007c0c */ /* 0x000fda000bf06070 */
[----:B------:R-:W-:Y:S02]  /*40c0*/  @P0 VIADD R16, R16, -UR18 ;  /* 0x8000001210100c36 */ /* 0x000fe40008000000 */
[----:B------:R-:W-:-:S03]  /*40d0*/  @P0 VIADD R14, R14, 0x1 ;  /* 0x000000010e0e0836 */ /* 0x000fc60000000000 */
[----:B------:R-:W-:-:S13]  /*40e0*/  ISETP.GE.U32.AND P1, PT, R16, UR18, PT ;  /* 0x0000001210007c0c */ /* 0x000fda000bf26070 */
[----:B------:R-:W-:Y:S02]  /*40f0*/  @P1 IADD3 R14, PT, PT, R14, 0x1, RZ ;  /* 0x000000010e0e1810 */ /* 0x000fe40007ffe0ff */
[----:B------:R-:W-:-:S04]  /*4100*/  @!P2 LOP3.LUT R14, RZ, UR18, RZ, 0x33, !PT ;  /* 0x00000012ff0eac12 */ /* 0x000fc8000f8e33ff */
[----:B------:R-:W-:-:S07]  /*4110*/  VIMNMX.U32 R10, PT, PT, R14, 0x1, !PT ;  /* 0x000000010e0a7848 */ /* 0x000fce0007fe0000 */
.L_x_92:
[----:B------:R-:W-:Y:S01]  /*4120*/  ISETP.LT.U32.AND P0, PT, R7, UR18, PT ;  /* 0x0000001207007c0c */ /* 0x000fe2000bf01070 */
[----:B------:R-:W-:Y:S01]  /*4130*/  UMOV UR5, UR4 ;  /* 0x0000000400057c82 */ /* 0x000fe20008000000 */
[----:B------:R-:W-:Y:S01]  /*4140*/  UIADD3 UR4, UPT, UPT, UR4, 0x1, URZ ;  /* 0x0000000104047890 */ /* 0x000fe2000fffe0ff */
[----:B------:R-:W-:Y:S10]  /*4150*/  BSSY.RECONVERGENT B1, `(.L_x_89) ;  /* 0x0000047000017945 */ /* 0x000ff40003800200 */
[----:B0-----:R-:W-:Y:S05]  /*4160*/  @P0 BRA `(.L_x_90) ;  /* 0x0000000400140947 */ /* 0x001fea0003800000 */
[----:B------:R-:W0:Y:S01]  /*4170*/  LDC R11, c[0x0][0x3d8] ;  /* 0x0000f600ff0b7b82 */ /* 0x000e220000000800 */
[----:B------:R-:W-:Y:S02]  /*4180*/  IMAD.MOV.U32 R12, RZ, RZ, -0x1 ;  /* 0xffffffffff0c7424 */ /* 0x000fe400078e00ff */
[----:B------:R-:W-:Y:S02]  /*4190*/  HFMA2 R27, -RZ, RZ, 0, 0 ;  /* 0x00000000ff1b7431 */ /* 0x000fe400000001ff */
[----:B------:R-:W-:Y:S02]  /*41a0*/  IMAD.MOV.U32 R13, RZ, RZ, 0x2 ;  /* 0x00000002ff0d7424 */ /* 0x000fe400078e00ff */
[----:B------:R-:W-:Y:S01]  /*41b0*/  IMAD.MOV.U32 R26, RZ, RZ, 0x8 ;  /* 0x00000008ff1a7424 */ /* 0x000fe200078e00ff */
[----:B------:R-:W-:Y:S02]  /*41c0*/  SHF.L.U32 R12, R12, UR5, RZ ;  /* 0x000000050c0c7c19 */ /* 0x000fe400080006ff */
[----:B------:R-:W-:-:S02]  /*41d0*/  SHF.L.U32 R13, R13, UR5, RZ ;  /* 0x000000050d0d7c19 */ /* 0x000fc400080006ff */
[----:B------:R-:W-:Y:S02]  /*41e0*/  SHF.L.U32 R26, R26, UR5, RZ ;  /* 0x000000051a1a7c19 */ /* 0x000fe400080006ff */
[----:B0-----:R-:W-:-:S07]  /*41f0*/  SHF.R.U32.HI R11, RZ, UR4, R11 ;  /* 0x00000004ff0b7c19 */ /* 0x001fce000801160b */
.L_x_91:
[----:B------:R-:W-:-:S05]  /*4200*/  IMAD R21, R27, UR18, R0 ;  /* 0x000000121b157c24 */ /* 0x000fca000f8e0200 */
[----:B------:R-:W-:-:S13]  /*4210*/  ISETP.GE.U32.AND P0, PT, R21, R2, PT ;  /* 0x000000021500720c */ /* 0x000fda0003f06070 */
[----:B0-----:R-:W-:Y:S05]  /*4220*/  @P0 BRA `(.L_x_90) ;  /* 0x0000000000e40947 */ /* 0x001fea0003800000 */
[----:B------:R-:W0:Y:S01]  /*4230*/  LDC.64 R14, c[0x0][0x3b8] ;  /* 0x0000ee00ff0e7b82 */ /* 0x000e220000000a00 */
[----:B------:R-:W-:-:S05]  /*4240*/  SHF.R.U32.HI R18, RZ, UR5, R21 ;  /* 0x00000005ff127c19 */ /* 0x000fca0008011615 */
[----:B------:R-:W-:Y:S02]  /*4250*/  IMAD.IADD R19, R11, 0x1, R18 ;  /* 0x000000010b137824 */ /* 0x000fe400078e0212 */
[----:B------:R-:W1:Y:S02]  /*4260*/  LDC.64 R16, c[0x0][0x3b0] ;  /* 0x0000ec00ff107b82 */ /* 0x000e640000000a00 */
[----:B0-----:R-:W-:-:S06]  /*4270*/  IMAD.WIDE.U32 R14, R19, 0x8, R14 ;  /* 0x00000008130e7825 */ /* 0x001fcc00078e000e */
[----:B------:R-:W2:Y:S01]  /*4280*/  LDG.E.64.CONSTANT R14, desc[UR16][R14.64] ;  /* 0x000000100e0e7981 */ /* 0x000ea2000c1e9b00 */
[----:B-1----:R-:W-:-:S06]  /*4290*/  IMAD.WIDE.U32 R16, R19, 0x8, R16 ;  /* 0x0000000813107825 */ /* 0x002fcc00078e0010 */
[----:B------:R-:W3:Y:S01]  /*42a0*/  LDG.E.64.CONSTANT R16, desc[UR16][R16.64] ;  /* 0x0000001010107981 */ /* 0x000ee2000c1e9b00 */
[----:B------:R-:W-:Y:S02]  /*42b0*/  LOP3.LUT R19, R21, R12, RZ, 0x30, !PT ;  /* 0x0000000c15137212 */ /* 0x000fe400078e30ff */
[----:B------:R-:W-:-:S03]  /*42c0*/  IADD3 R27, PT, PT, R27, 0x1, RZ ;  /* 0x000000011b1b7810 */ /* 0x000fc60007ffe0ff */
[----:B------:R-:W-:-:S04]  /*42d0*/  IMAD R18, R13, R18, R19 ;  /* 0x000000120d127224 */ /* 0x000fc800078e0213 */
[----:B------:R-:W-:Y:S02]  /*42e0*/  IMAD R29, R18, 0x8, R3 ;  /* 0x00000008121d7824 */ /* 0x000fe400078e0203 */
[----:B------:R-:W0:Y:S02]  /*42f0*/  LDC.64 R18, c[0x0][0x3c0] ;  /* 0x0000f000ff127b82 */ /* 0x000e240000000a00 */
[----:B------:R-:W-:Y:S01]  /*4300*/  IMAD.IADD R28, R29, 0x1, R26 ;  /* 0x000000011d1c7824 */ /* 0x000fe200078e021a */
[----:B------:R-:W-:Y:S04]  /*4310*/  LDS.64 R24, [R29] ;  /* 0x000000001d187984 */ /* 0x000fe80000000a00 */
[----:B------:R-:W1:Y:S02]  /*4320*/  LDS.64 R20, [R28] ;  /* 0x000000001c147984 */ /* 0x000e640000000a00 */
[----:B-1----:R-:W-:-:S04]  /*4330*/  ISETP.GE.U32.AND P0, PT, R24, R20, PT ;  /* 0x000000141800720c */ /* 0x002fc80003f06070 */
[----:B------:R-:W-:-:S04]  /*4340*/  ISETP.GE.U32.AND.EX P0, PT, R25, R21, PT, P0 ;  /* 0x000000151900720c */ /* 0x000fc80003f06100 */
[----:B0-----:R-:W-:Y:S02]  /*4350*/  SEL R23, R18, RZ, !P0 ;  /* 0x000000ff12177207 */ /* 0x001fe40004000000 */
[----:B------:R-:W-:Y:S02]  /*4360*/  SEL R31, R19, RZ, !P0 ;  /* 0x000000ff131f7207 */ /* 0x000fe40004000000 */
[----:B------:R-:W-:-:S04]  /*4370*/  IADD3 R30, P0, P1, R23, R24, -R20 ;  /* 0x00000018171e7210 */ /* 0x000fc8000791e814 */
[----:B------:R-:W-:Y:S02]  /*4380*/  IADD3.X R31, PT, PT, R31, R25, ~R21, P0, P1 ;  /* 0x000000191f1f7210 */ /* 0x000fe400007e2c15 */
[----:B------:R-:W-:-:S04]  /*4390*/  IADD3 R32, P0, PT, R24, R20, RZ ;  /* 0x0000001418207210 */ /* 0x000fc80007f1e0ff */
[----:B------:R-:W-:Y:S01]  /*43a0*/  IADD3.X R33, PT, PT, R25, R21, RZ, P0, !PT ;  /* 0x0000001519217210 */ /* 0x000fe200007fe4ff */
[----:B--2---:R-:W-:-:S04]  /*43b0*/  IMAD.WIDE.U32 R22, R31, R14, RZ ;  /* 0x0000000e1f167225 */ /* 0x004fc800078e00ff */
[----:B------:R-:W-:-:S04]  /*43c0*/  IMAD.WIDE.U32 R20, P0, R15, R30, R22 ;  /* 0x0000001e0f147225 */ /* 0x000fc80007800016 */
[----:B------:R-:W-:-:S04]  /*43d0*/  IMAD.WIDE.U32 R22, R30, R14, RZ ;  /* 0x0000000e1e167225 */ /* 0x000fc800078e00ff */
[----:B------:R-:W-:Y:S01]  /*43e0*/  IMAD.X R25, RZ, RZ, RZ, P0 ;  /* 0x000000ffff197224 */ /* 0x000fe200000e06ff */
[----:B------:R-:W-:Y:S01]  /*43f0*/  IADD3 RZ, P0, PT, R23, R20, RZ ;  /* 0x0000001417ff7210 */ /* 0x000fe20007f1e0ff */
[----:B------:R-:W-:-:S04]  /*4400*/  IMAD.MOV.U32 R24, RZ, RZ, R21 ;  /* 0x000000ffff187224 */ /* 0x000fc800078e0015 */
[----:B------:R-:W-:-:S04]  /*4410*/  IMAD.WIDE.U32.X R24, R15, R31, R24, P0 ;  /* 0x0000001f0f187225 */ /* 0x000fc800000e0418 */
[-C--:B------:R-:W-:Y:S02]  /*4420*/  IMAD R20, R25, R18.reuse, RZ ;  /* 0x0000001219147224 */ /* 0x080fe400078e02ff */
[----:B------:R-:W-:-:S04]  /*4430*/  IMAD.WIDE.U32 R14, R24, R18, RZ ;  /* 0x00000012180e7225 */ /* 0x000fc800078e00ff */
[----:B------:R-:W-:Y:S01]  /*4440*/  IMAD R25, R24, R19, R20 ;  /* 0x0000001318197224 */ /* 0x000fe200078e0214 */
[----:B------:R-:W-:Y:S01]  /*4450*/  IADD3 R14, P0, PT, RZ, -R14, RZ ;  /* 0x8000000eff0e7210 */ /* 0x000fe20007f1e0ff */
[----:B---3--:R-:W-:Y:S02]  /*4460*/  IMAD R31, R31, R16, RZ ;  /* 0x000000101f1f7224 */ /* 0x008fe400078e02ff */
[----:B------:R-:W-:Y:S02]  /*4470*/  IMAD.IADD R15, R15, 0x1, R25 ;  /* 0x000000010f0f7824 */ /* 0x000fe400078e0219 */
[----:B------:R-:W-:-:S03]  /*4480*/  IMAD R31, R17, R30, R31 ;  /* 0x0000001e111f7224 */ /* 0x000fc600078e021f */
[----:B------:R-:W-:Y:S02]  /*4490*/  IADD3.X R15, PT, PT, RZ, ~R15, RZ, P0, !PT ;  /* 0x8000000fff0f7210 */ /* 0x000fe400007fe4ff */
[----:B------:R-:W-:Y:S01]  /*44a0*/  ISETP.GE.U32.AND P0, PT, R32, R18, PT ;  /* 0x000000122000720c */ /* 0x000fe20003f06070 */
[----:B------:R-:W-:-:S03]  /*44b0*/  IMAD.WIDE.U32 R14, R16, R30, R14 ;  /* 0x0000001e100e7225 */ /* 0x000fc600078e000e */
[-C--:B------:R-:W-:Y:S01]  /*44c0*/  ISETP.GE.U32.AND.EX P0, PT, R33, R19.reuse, PT, P0 ;  /* 0x000000132100720c */ /* 0x080fe20003f06100 */
[----:B------:R-:W-:Y:S01]  /*44d0*/  IMAD.IADD R16, R15, 0x1, R31 ;  /* 0x000000010f107824 */ /* 0x000fe200078e021f */
[----:B------:R-:W-:Y:S02]  /*44e0*/  ISETP.GE.U32.AND P1, PT, R14, R18, PT ;  /* 0x000000120e00720c */ /* 0x000fe40003f26070 */
[----:B------:R-:W-:Y:S02]  /*44f0*/  SEL R17, R18, RZ, P0 ;  /* 0x000000ff12117207 */ /* 0x000fe40000000000 */
[----:B------:R-:W-:-:S04]  /*4500*/  ISETP.GE.U32.AND.EX P1, PT, R16, R19, PT, P1 ;  /* 0x000000131000720c */ /* 0x000fc80003f26110 */
[----:B------:R-:W-:Y:S02]  /*4510*/  SEL R15, R18, RZ, P1 ;  /* 0x000000ff120f7207 */ /* 0x000fe40000800000 */
[----:B------:R-:W-:Y:S02]  /*4520*/  SEL R18, R19, RZ, P0 ;  /* 0x000000ff13127207 */ /* 0x000fe40000000000 */
[----:B------:R-:W-:Y:S02]  /*4530*/  IADD3 R32, P0, PT, -R17, R32, RZ ;  /* 0x0000002011207210 */ /* 0x000fe40007f1e1ff */
[----:B------:R-:W-:Y:S02]  /*4540*/  IADD3 R14, P2, PT, -R15, R14, RZ ;  /* 0x0000000e0f0e7210 */ /* 0x000fe40007f5e1ff */
[----:B------:R-:W-:Y:S01]  /*4550*/  SEL R19, R19, RZ, P1 ;  /* 0x000000ff13137207 */ /* 0x000fe20000800000 */
[----:B------:R-:W-:Y:S01]  /*4560*/  IMAD.X R33, R33, 0x1, ~R18, P0 ;  /* 0x0000000121217824 */ /* 0x000fe200000e0e12 */
[----:B------:R-:W-:-:S03]  /*4570*/  ISETP.NE.AND P0, PT, R27, R10, PT ;  /* 0x0000000a1b00720c */ /* 0x000fc60003f05270 */
[----:B------:R-:W-:Y:S01]  /*4580*/  IMAD.X R15, R16, 0x1, ~R19, P2 ;  /* 0x00000001100f7824 */ /* 0x000fe200010e0e13 */
[----:B------:R0:W-:Y:S04]  /*4590*/  STS.64 [R29], R32 ;  /* 0x000000201d007388 */ /* 0x0001e80000000a00 */
[----:B------:R0:W-:Y:S05]  /*45a0*/  STS.64 [R28], R14 ;  /* 0x0000000e1c007388 */ /* 0x0001ea0000000a00 */
[----:B------:R-:W-:Y:S05]  /*45b0*/  @P0 BRA `(.L_x_91) ;  /* 0xfffffffc00100947 */ /* 0x000fea000383ffff */
.L_x_90:
[----:B------:R-:W-:Y:S05]  /*45c0*/  BSYNC.RECONVERGENT B1 ;  /* 0x0000000000017941 */ /* 0x000fea0003800200 */
.L_x_89:
[----:B------:R-:W1:Y:S02]  /*45d0*/  LDCU UR6, c[0x0][0x3dc] ;  /* 0x00007b80ff0677ac */ /* 0x000e640008000800 */
[----:B-1----:R-:W-:Y:S01]  /*45e0*/  UISETP.NE.AND UP0, UPT, UR4, UR6, UPT ;  /* 0x000000060400728c */ /* 0x002fe2000bf05270 */
[----:B------:R-:W-:Y:S08]  /*45f0*/  BAR.SYNC.DEFER_BLOCKING 0x0 ;  /* 0x0000000000007b1d */ /* 0x000ff00000010000 */
[----:B------:R-:W-:Y:S05]  /*4600*/  BRA.U UP0, `(.L_x_92) ;  /* 0xfffffff900c47547 */ /* 0x000fea000b83ffff */
.L_x_88:
[----:B------:R-:W2:Y:S01]  /*4610*/  LDCU UR13, c[0x0][0x3d8] ;  /* 0x00007b00ff0d77ac */ /* 0x000ea20008000800 */
[----:B------:R-:W-:Y:S01]  /*4620*/  BSSY.RECONVERGENT B1, `(.L_x_93) ;  /* 0x0000024000017945 */ /* 0x000fe20003800200 */
[----:B------:R-:W3:Y:S01]  /*4630*/  LDCU.64 UR4, c[0x0][0x3d0] ;  /* 0x00007a00ff0477ac */ /* 0x000ee20008000a00 */
[----:B--2---:R-:W-:-:S13]  /*4640*/  ISETP.GE.U32.AND P0, PT, R0, UR13, PT ;  /* 0x0000000d00007c0c */ /* 0x004fda000bf06070 */
[----:B---3--:R-:W-:Y:S05]  /*4650*/  @P0 BRA `(.L_x_94) ;  /* 0x0000000000800947 */ /* 0x008fea0003800000 */
[----:B------:R-:W2:Y:S01]  /*4660*/  LDC.64 R10, c[0x0][0x3c0] ;  /* 0x0000f000ff0a7b82 */ /* 0x000ea20000000a00 */
[----:B------:R-:W-:-:S07]  /*4670*/  IMAD.MOV.U32 R16, RZ, RZ, R0 ;  /* 0x000000ffff107224 */ /* 0x000fce00078e0000 */
[----:B01----:R-:W0:Y:S02]  /*4680*/  LDC.64 R12, c[0x0][0x3c8] ;  /* 0x0000f200ff0c7b82 */ /* 0x003e240000000a00 */
.L_x_95:
[C---:B---3--:R-:W-:Y:S02]  /*4690*/  IMAD R17, R16.reuse, 0x8, R3 ;  /* 0x0000000810117824 */ /* 0x048fe400078e0203 */
[----:B------:R-:W-:-:S03]  /*46a0*/  VIADD R16, R16, UR18 ;  /* 0x0000001210107c36 */ /* 0x000fc60008000000 */
[----:B------:R-:W1:Y:S02]  /*46b0*/  LDS.64 R14, [R17] ;  /* 0x00000000110e7984 */ /* 0x000e640000000a00 */
[----:B-1----:R-:W-:-:S04]  /*46c0*/  IMAD.WIDE.U32 R18, R15, UR4, RZ ;  /* 0x000000040f127c25 */ /* 0x002fc8000f8e00ff */
[----:B------:R-:W-:-:S04]  /*46d0*/  IMAD.WIDE.U32 R20, P0, R14, UR5, R18 ;  /* 0x000000050e147c25 */ /* 0x000fc8000f800012 */
[----:B------:R-:W-:Y:S01]  /*46e0*/  IMAD.WIDE.U32 R18, R14, UR4, RZ ;  /* 0x000000040e127c25 */ /* 0x000fe2000f8e00ff */
[----:B------:R-:W-:-:S03]  /*46f0*/  MOV R22, R21 ;  /* 0x0000001500167202 */ /* 0x000fc60000000f00 */
[----:B------:R-:W-:Y:S01]  /*4700*/  IMAD.X R23, RZ, RZ, RZ, P0 ;  /* 0x000000ffff177224 */ /* 0x000fe200000e06ff */
[----:B------:R-:W-:-:S05]  /*4710*/  IADD3 RZ, P0, PT, R19, R20, RZ ;  /* 0x0000001413ff7210 */ /* 0x000fca0007f1e0ff */
[----:B------:R-:W-:-:S04]  /*4720*/  IMAD.WIDE.U32.X R18, R15, UR5, R22, P0 ;  /* 0x000000050f127c25 */ /* 0x000fc800080e0416 */
[-C--:B--2---:R-:W-:Y:S02]  /*4730*/  IMAD R19, R19, R10.reuse, RZ ;  /* 0x0000000a13137224 */ /* 0x084fe400078e02ff */
[----:B------:R-:W-:-:S04]  /*4740*/  IMAD.WIDE.U32 R20, R18, R10, RZ ;  /* 0x0000000a12147225 */ /* 0x000fc800078e00ff */
[----:B------:R-:W-:Y:S01]  /*4750*/  IMAD R19, R18, R11, R19 ;  /* 0x0000000b12137224 */ /* 0x000fe200078e0213 */
[----:B------:R-:W-:Y:S01]  /*4760*/  IADD3 R18, P0, PT, RZ, -R20, RZ ;  /* 0x80000014ff127210 */ /* 0x000fe20007f1e0ff */
[-C--:B0-----:R-:W-:Y:S02]  /*4770*/  IMAD R15, R15, R12.reuse, RZ ;  /* 0x0000000c0f0f7224 */ /* 0x081fe400078e02ff */
[----:B------:R-:W-:Y:S02]  /*4780*/  IMAD.IADD R20, R21, 0x1, R19 ;  /* 0x0000000115147824 */ /* 0x000fe400078e0213 */
[C---:B------:R-:W-:Y:S02]  /*4790*/  IMAD R15, R14.reuse, R13, R15 ;  /* 0x0000000d0e0f7224 */ /* 0x040fe400078e020f */
[----:B------:R-:W-:Y:S02]  /*47a0*/  IMAD.X R19, RZ, RZ, ~R20, P0 ;  /* 0x000000ffff137224 */ /* 0x000fe400000e0e14 */
[----:B------:R-:W-:-:S04]  /*47b0*/  IMAD.WIDE.U32 R18, R14, R12, R18 ;  /* 0x0000000c0e127225 */ /* 0x000fc800078e0012 */
[----:B------:R-:W-:Y:S01]  /*47c0*/  IMAD.IADD R15, R19, 0x1, R15 ;  /* 0x00000001130f7824 */ /* 0x000fe200078e020f */
[----:B------:R-:W-:-:S04]  /*47d0*/  ISETP.GE.U32.AND P0, PT, R18, R10, PT ;  /* 0x0000000a1200720c */ /* 0x000fc80003f06070 */
        /* <DEDUP_REMOVED lines=8> */
.L_x_94:
[----:B------:R-:W-:Y:S05]  /*4860*/  BSYNC.RECONVERGENT B1 ;  /* 0x0000000000017941 */ /* 0x000fea0003800200 */
.L_x_93:
[----:B------:R-:W-:Y:S01]  /*4870*/  BAR.SYNC.DEFER_BLOCKING 0x0 ;  /* 0x0000000000007b1d */ /* 0x000fe20000010000 */
[----:B------:R-:W-:-:S09]  /*4880*/  UISETP.NE.AND UP0, UPT, UR6, URZ, UPT ;  /* 0x000000ff0600728c */ /* 0x000fd2000bf05270 */
        /* <DEDUP_REMOVED lines=21> */
.L_x_100:
        /* <DEDUP_REMOVED lines=14> */
.L_x_99:
[----:B------:R-:W-:-:S05]  /*4ac0*/  IMAD R21, R27, UR18, R0 ;  /* 0x000000121b157c24 */ /* 0x000fca000f8e0200 */
[----:B------:R-:W-:-:S13]  /*4ad0*/  ISETP.GE.U32.AND P0, PT, R21, R2, PT ;  /* 0x000000021500720c */ /* 0x000fda0003f06070 */
[----:B0-----:R-:W-:Y:S05]  /*4ae0*/  @P0 BRA `(.L_x_98) ;  /* 0x0000000000e40947 */ /* 0x001fea0003800000 */
[----:B------:R-:W0:Y:S01]  /*4af0*/  LDC.64 R14, c[0x0][0x3b8] ;  /* 0x0000ee00ff0e7b82 */ /* 0x000e220000000a00 */
[----:B---3--:R-:W-:-:S05]  /*4b00*/  SHF.R.U32.HI R18, RZ, UR5, R21 ;  /* 0x00000005ff127c19 */ /* 0x008fca0008011615 */
        /* <DEDUP_REMOVED lines=55> */
.L_x_98:
[----:B------:R-:W-:Y:S05]  /*4e80*/  BSYNC.RECONVERGENT B1 ;  /* 0x0000000000017941 */ /* 0x000fea0003800200 */
.L_x_97:
[----:B------:R-:W1:Y:S02]  /*4e90*/  LDCU UR5, c[0x0][0x3dc] ;  /* 0x00007b80ff0577ac */ /* 0x000e640008000800 */
[----:B-1----:R-:W-:Y:S01]  /*4ea0*/  UISETP.NE.AND UP0, UPT, UR4, UR5, UPT ;  /* 0x000000050400728c */ /* 0x002fe2000bf05270 */
[----:B------:R-:W-:Y:S08]  /*4eb0*/  BAR.SYNC.DEFER_BLOCKING 0x0 ;  /* 0x0000000000007b1d */ /* 0x000ff00000010000 */
[----:B------:R-:W-:Y:S05]  /*4ec0*/  BRA.U UP0, `(.L_x_100) ;  /* 0xfffffff900c47547 */ /* 0x000fea000b83ffff */
.L_x_96:
[----:B------:R-:W2:Y:S01]  /*4ed0*/  LDC R11, c[0x0][0x3d8] ;  /* 0x0000f600ff0b7b82 */ /* 0x000ea20000000800 */
[----:B------:R-:W4:Y:S01]  /*4ee0*/  LDCU.64 UR4, c[0x0][0x3d0] ;  /* 0x00007a00ff0477ac */ /* 0x000f220008000a00 */
[----:B------:R-:W-:Y:S01]  /*4ef0*/  BSSY.RECONVERGENT B1, `(.L_x_101) ;  /* 0x0000024000017945 */ /* 0x000fe20003800200 */
[CC--:B--2---:R-:W-:Y:S02]  /*4f00*/  ISETP.GE.U32.AND P0, PT, R0.reuse, R11.reuse, PT ;  /* 0x0000000b0000720c */ /* 0x0c4fe40003f06070 */
[----:B------:R-:W-:-:S11]  /*4f10*/  ISETP.GE.U32.AND P1, PT, R0, R11, PT ;  /* 0x0000000b0000720c */ /* 0x000fd60003f26070 */
[----:B----4-:R-:W-:Y:S05]  /*4f20*/  @P0 BRA `(.L_x_102) ;  /* 0x0000000000800947 */ /* 0x010fea0003800000 */
[----:B------:R-:W-:-:S07]  /*4f30*/  IMAD.MOV.U32 R10, RZ, RZ, R0 ;  /* 0x000000ffff0a7224 */ /* 0x000fce00078e0000 */
.L_x_103:
[C---:B--23--:R-:W-:Y:S01]  /*4f40*/  IMAD R18, R10.reuse, 0x8, R4 ;  /* 0x000000080a127824 */ /* 0x04cfe200078e0204 */
[----:B01----:R-:W0:Y:S01]  /*4f50*/  LDC.64 R14, c[0x0][0x3c0] ;  /* 0x0000f000ff0e7b82 */ /* 0x003e220000000a00 */
[----:B------:R-:W-:-:S03]  /*4f60*/  VIADD R10, R10, UR18 ;  /* 0x000000120a0a7c36 */ /* 0x000fc60008000000 */
[----:B------:R-:W1:Y:S02]  /*4f70*/  LDS.64 R12, [R18] ;  /* 0x00000000120c7984 */ /* 0x000e640000000a00 */
[----:B-1----:R-:W-:-:S04]  /*4f80*/  IMAD.WIDE.U32 R16, R13, UR4, RZ ;  /* 0x000000040d107c25 */ /* 0x002fc8000f8e00ff */
[----:B------:R-:W-:-:S04]  /*4f90*/  IMAD.WIDE.U32 R20, R12, UR4, RZ ;  /* 0x000000040c147c25 */ /* 0x000fc8000f8e00ff */
[----:B------:R-:W-:Y:S02]  /*4fa0*/  IMAD.WIDE.U32 R22, P0, R12, UR5, R16 ;  /* 0x000000050c167c25 */ /* 0x000fe4000f800010 */
[----:B------:R-:W1:Y:S02]  /*4fb0*/  LDC.64 R16, c[0x0][0x3c8] ;  /* 0x0000f200ff107b82 */ /* 0x000e640000000a00 */
[----:B------:R-:W-:Y:S01]  /*4fc0*/  IMAD.X R25, RZ, RZ, RZ, P0 ;  /* 0x000000ffff197224 */ /* 0x000fe200000e06ff */
[----:B------:R-:W-:Y:S02]  /*4fd0*/  IADD3 RZ, P0, PT, R21, R22, RZ ;  /* 0x0000001615ff7210 */ /* 0x000fe40007f1e0ff */
[----:B------:R-:W-:-:S05]  /*4fe0*/  MOV R24, R23 ;  /* 0x0000001700187202 */ /* 0x000fca0000000f00 */
[----:B------:R-:W-:-:S04]  /*4ff0*/  IMAD.WIDE.U32.X R22, R13, UR5, R24, P0 ;  /* 0x000000050d167c25 */ /* 0x000fc800080e0418 */
[-C--:B0-----:R-:W-:Y:S02]  /*5000*/  IMAD R19, R23, R14.reuse, RZ ;  /* 0x0000000e17137224 */ /* 0x081fe400078e02ff */
[----:B------:R-:W-:-:S04]  /*5010*/  IMAD.WIDE.U32 R20, R22, R14, RZ ;  /* 0x0000000e16147225 */ /* 0x000fc800078e00ff */
[----:B------:R-:W-:Y:S01]  /*5020*/  IMAD R19, R22, R15, R19 ;  /* 0x0000000f16137224 */ /* 0x000fe200078e0213 */
[----:B------:R-:W-:-:S03]  /*5030*/  IADD3 R20, P0, PT, RZ, -R20, RZ ;  /* 0x80000014ff147210 */ /* 0x000fc60007f1e0ff */
[----:B------:R-:W-:Y:S02]  /*5040*/  IMAD.IADD R21, R21, 0x1, R19 ;  /* 0x0000000115157824 */ /* 0x000fe400078e0213 */
[-C--:B-1----:R-:W-:Y:S02]  /*5050*/  IMAD R13, R13, R16.reuse, RZ ;  /* 0x000000100d0d7224 */ /* 0x082fe400078e02ff */
[----:B------:R-:W-:Y:S02]  /*5060*/  IMAD.X R21, RZ, RZ, ~R21, P0 ;  /* 0x000000ffff157224 */ /* 0x000fe400000e0e15 */
[C---:B------:R-:W-:Y:S02]  /*5070*/  IMAD R13, R12.reuse, R17, R13 ;  /* 0x000000110c0d7224 */ /* 0x040fe400078e020d */
        /* <DEDUP_REMOVED lines=8> */
[----:B------:R-:W-:-:S03]  /*5100*/  ISETP.GE.U32.AND P0, PT, R10, R11, PT ;  /* 0x0000000b0a00720c */ /* 0x000fc60003f06070 */
[----:B------:R2:W-:Y:S10]  /*5110*/  STS.64 [R18], R20 ;  /* 0x0000001412007388 */ /* 0x0005f40000000a00 */
[----:B------:R-:W-:Y:S05]  /*5120*/  @!P0 BRA `(.L_x_103) ;  /* 0xfffffffc00848947 */ /* 0x000fea000383ffff */
.L_x_102:
[----:B------:R-:W-:Y:S05]  /*5130*/  BSYNC.RECONVERGENT B1 ;  /* 0x0000000000017941 */ /* 0x000fea0003800200 */
.L_x_101:
[----:B------:R-:W-:Y:S06]  /*5140*/  BAR.SYNC.DEFER_BLOCKING 0x0 ;  /* 0x0000000000007b1d */ /* 0x000fec0000010000 */
[----:B------:R-:W-:Y:S04]  /*5150*/  BSSY.RECONVERGENT B1, `(.L_x_104) ;  /* 0x0000024000017945 */ /* 0x000fe80003800200 */
[----:B------:R-:W-:Y:S05]  /*5160*/  @P1 BRA `(.L_x_105) ;  /* 0x0000000000881947 */ /* 0x000fea0003800000 */
[----:B01----:R-:W0:Y:S01]  /*5170*/  S2R R15, SR_CgaCtaId ;  /* 0x00000000000f7919 */ /* 0x003e220000008800 */
[----:B------:R-:W1:Y:S01]  /*5180*/  LDC.64 R12, c[0x0][0x3c0] ;  /* 0x0000f000ff0c7b82 */ /* 0x000e620000000a00 */
[----:B------:R-:W-:Y:S01]  /*5190*/  MOV R10, 0x400 ;  /* 0x00000400000a7802 */ /* 0x000fe20000000f00 */
[----:B------:R-:W-:-:S03]  /*51a0*/  IMAD.MOV.U32 R14, RZ, RZ, R0 ;  /* 0x000000ffff0e7224 */ /* 0x000fc600078e0000 */
[----:B0-----:R-:W-:-:S07]  /*51b0*/  LEA R10, R15, R10, 0x18 ;  /* 0x0000000a0f0a7211 */ /* 0x001fce00078ec0ff */
.L_x_106:
[C---:B------:R-:W-:Y:S01]  /*51c0*/  IMAD R15, R14.reuse, 0x8, R10 ;  /* 0x000000080e0f7824 */ /* 0x040fe200078e020a */
[C---:B----4-:R-:W-:Y:S01]  /*51d0*/  LEA R22, R14.reuse, UR11, 0x3 ;  /* 0x0000000b0e167c11 */ /* 0x050fe2000f8e18ff */
[----:B------:R-:W-:-:S03]  /*51e0*/  VIADD R14, R14, UR18 ;  /* 0x000000120e0e7c36 */ /* 0x000fc60008000000 */
[----:B--23--:R-:W-:Y:S01]  /*51f0*/  LEA R18, R11, R15, 0x4 ;  /* 0x0000000f0b127211 */ /* 0x00cfe200078e20ff */
[----:B------:R-:W-:Y:S05]  /*5200*/  LDS.64 R16, [R15] ;  /* 0x000000000f107984 */ /* 0x000fea0000000a00 */
[----:B------:R-:W0:Y:S02]  /*5210*/  LDS.64 R18, [R18] ;  /* 0x0000000012127984 */ /* 0x000e240000000a00 */
[----:B0-----:R-:W-:-:S05]  /*5220*/  IADD3 R21, P0, PT, R16, R18, RZ ;  /* 0x0000001210157210 */ /* 0x001fca0007f1e0ff */
[----:B------:R-:W-:Y:S01]  /*5230*/  IMAD.X R20, R17, 0x1, R19, P0 ;  /* 0x0000000111147824 */ /* 0x000fe200000e0613 */
[----:B-1----:R-:W-:-:S04]  /*5240*/  ISETP.GE.U32.AND P0, PT, R21, R12, PT ;  /* 0x0000000c1500720c */ /* 0x002fc80003f06070 */
[----:B------:R-:W-:-:S04]  /*5250*/  ISETP.GE.U32.AND.EX P0, PT, R20, R13, PT, P0 ;  /* 0x0000000d1400720c */ /* 0x000fc80003f06100 */
[----:B------:R-:W-:Y:S02]  /*5260*/  SEL R16, R12, RZ, P0 ;  /* 0x000000ff0c107207 */ /* 0x000fe40000000000 */
[----:B------:R-:W-:Y:S02]  /*5270*/  SEL R17, R13, RZ, P0 ;  /* 0x000000ff0d117207 */ /* 0x000fe40000000000 */
[----:B------:R-:W-:-:S05]  /*5280*/  IADD3 R16, P0, PT, -R16, R21, RZ ;  /* 0x0000001510107210 */ /* 0x000fca0007f1e1ff */
[----:B------:R-:W-:Y:S02]  /*5290*/  IMAD.X R17, R20, 0x1, ~R17, P0 ;  /* 0x0000000114117824 */ /* 0x000fe400000e0e11 */
[----:B------:R-:W-:-:S03]  /*52a0*/  IMAD R20, R11, 0x10, R22 ;  /* 0x000000100b147824 */ /* 0x000fc600078e0216 */
[----:B------:R-:W-:Y:S04]  /*52b0*/  STS.64 [R15], R16 ;  /* 0x000000100f007388 */ /* 0x000fe80000000a00 */
[----:B------:R-:W-:Y:S04]  /*52c0*/  LDS.64 R20, [R20] ;  /* 0x0000000014147984 */ /* 0x000fe80000000a00 */
[----:B------:R-:W0:Y:S02]  /*52d0*/  LDS.64 R18, [R22] ;  /* 0x0000000016127984 */ /* 0x000e240000000a00 */
[----:B0-----:R-:W-:-:S04]  /*52e0*/  IADD3 R23, P0, PT, R18, R20, RZ ;  /* 0x0000001412177210 */ /* 0x001fc80007f1e0ff */
[----:B------:R-:W-:Y:S02]  /*52f0*/  IADD3.X R24, PT, PT, R19, R21, RZ, P0, !PT ;  /* 0x0000001513187210 */ /* 0x000fe400007fe4ff */
[----:B------:R-:W-:-:S04]  /*5300*/  ISETP.GE.U32.AND P0, PT, R23, R12, PT ;  /* 0x0000000c1700720c */ /* 0x000fc80003f06070 */
[----:B------:R-:W-:-:S04]  /*5310*/  ISETP.GE.U32.AND.EX P0, PT, R24, R13, PT, P0 ;  /* 0x0000000d1800720c */ /* 0x000fc80003f06100 */
[----:B------:R-:W-:Y:S02]  /*5320*/  SEL R18, R12, RZ, P0 ;  /* 0x000000ff0c127207 */ /* 0x000fe40000000000 */
[----:B------:R-:W-:Y:S02]  /*5330*/  SEL R19, R13, RZ, P0 ;  /* 0x000000ff0d137207 */ /* 0x000fe40000000000 */
[----:B------:R-:W-:-:S05]  /*5340*/  IADD3 R18, P0, PT, -R18, R23, RZ ;  /* 0x0000001712127210 */ /* 0x000fca0007f1e1ff */
[----:B------:R-:W-:Y:S01]  /*5350*/  IMAD.X R19, R24, 0x1, ~R19, P0 ;  /* 0x0000000118137824 */ /* 0x000fe200000e0e13 */
[----:B------:R-:W-:-:S04]  /*5360*/  ISETP.GE.U32.AND P0, PT, R14, R11, PT ;  /* 0x0000000b0e00720c */ /* 0x000fc80003f06070 */
[----:B------:R4:W-:Y:S09]  /*5370*/  STS.64 [R22], R18 ;  /* 0x0000001216007388 */ /* 0x0009f20000000a00 */
[----:B------:R-:W-:Y:S05]  /*5380*/  @!P0 BRA `(.L_x_106) ;  /* 0xfffffffc008c8947 */ /* 0x000fea000383ffff */
.L_x_105:
[----:B------:R-:W-:Y:S05]  /*5390*/  BSYNC.RECONVERGENT B1 ;  /* 0x0000000000017941 */ /* 0x000fea0003800200 */
.L_x_104:
[----:B------:R-:W-:Y:S06]  /*53a0*/  BAR.SYNC.DEFER_BLOCKING 0x0 ;  /* 0x0000000000007b1d */ /* 0x000fec0000010000 */
.L_x_18:
[----:B------:R-:W5:Y:S01]  /*53b0*/  LDCU UR4, c[0x0][0x408] ;  /* 0x00008100ff0477ac */ /* 0x000f620008000800 */
[----:B------:R-:W-:-:S05]  /*53c0*/  VIADD R6, R6, 0x1 ;  /* 0x0000000106067836 */ /* 0x000fca0000000000 */
[----:B-----5:R-:W-:-:S13]  /*53d0*/  ISETP.NE.AND P0, PT, R6, UR4, PT ;  /* 0x0000000406007c0c */ /* 0x020fda000bf05270 */
[----:B------:R-:W-:Y:S05]  /*53e0*/  @P0 BRA `(.L_x_107) ;  /* 0xffffffb400a80947 */ /* 0x000fea000383ffff */
[----:B------:R-:W-:Y:S05]  /*53f0*/  BSYNC B0 ;  /* 0x0000000000007941 */ /* 0x000fea0003800000 */
.L_x_14:
[----:B01----:R-:W0:Y:S02]  /*5400*/  LDC R13, c[0x0][0x3d8] ;  /* 0x0000f600ff0d7b82 */ /* 0x003e240000000800 */
[----:B0-----:R-:W-:Y:S01]  /*5410*/  ISETP.GE.U32.AND P0, PT, R0, R13, PT ;  /* 0x0000000d0000720c */ /* 0x001fe20003f06070 */
[----:B------:R-:W-:-:S12]  /*5420*/  IMAD R4, R13, UR15, RZ ;  /* 0x0000000f0d047c24 */ /* 0x000fd8000f8e02ff */
[----:B------:R-:W-:Y:S05]  /*5430*/  @P0 EXIT ;  /* 0x000000000000094d */ /* 0x000fea0003800000 */
[----:B------:R-:W0:Y:S01]  /*5440*/  S2R R7, SR_CgaCtaId ;  /* 0x0000000000077919 */ /* 0x000e220000008800 */
[----:B------:R-:W1:Y:S08]  /*5450*/  LDC R5, c[0x0][0x3e0] ;  /* 0x0000f800ff057b82 */ /* 0x000e700000000800 */
[----:B------:R-:W5:Y:S01]  /*5460*/  LDC.64 R2, c[0x0][0x380] ;  /* 0x0000e000ff027b82 */ /* 0x000f620000000a00 */
[----:B-1----:R-:W-:Y:S01]  /*5470*/  IMAD R5, R4, R5, R4 ;  /* 0x0000000504057224 */ /* 0x002fe200078e0204 */
[----:B------:R-:W-:-:S04]  /*5480*/  MOV R4, 0x400 ;  /* 0x0000040000047802 */ /* 0x000fc80000000f00 */
[----:B0-----:R-:W-:Y:S01]  /*5490*/  LEA R15, R7, R4, 0x18 ;  /* 0x00000004070f7211 */ /* 0x001fe200078ec0ff */
[----:B-----5:R-:W-:-:S07]  /*54a0*/  IMAD.WIDE.U32 R2, R5, 0x8, R2 ;  /* 0x0000000805027825 */ /* 0x020fce00078e0002 */
.L_x_108:
[C---:B0-----:R-:W-:Y:S01]  /*54b0*/  LEA R4, R0.reuse, R15, 0x3 ;  /* 0x0000000f00047211 */ /* 0x041fe200078e18ff */
[C---:B------:R-:W-:Y:S01]  /*54c0*/  IMAD.IADD R11, R0.reuse, 0x1, R13 ;  /* 0x00000001000b7824 */ /* 0x040fe200078e020d */
[C---:B------:R-:W-:Y:S01]  /*54d0*/  LEA R8, R0.reuse, UR11, 0x3 ;  /* 0x0000000b00087c11 */ /* 0x040fe2000f8e18ff */
[----:B------:R-:W-:-:S03]  /*54e0*/  IMAD.WIDE.U32 R6, R0, 0x8, R2 ;  /* 0x0000000800067825 */ /* 0x000fc600078e0002 */
[----:B------:R-:W0:Y:S01]  /*54f0*/  LDS.64 R4, [R4] ;  /* 0x0000000004047984 */ /* 0x000e220000000a00 */
[----:B------:R-:W-:-:S03]  /*5500*/  IMAD.WIDE.U32 R10, R11, 0x8, R2 ;  /* 0x000000080b0a7825 */ /* 0x000fc600078e0002 */
[----:B------:R-:W1:Y:S01]  /*5510*/  LDS.64 R8, [R8] ;  /* 0x0000000008087984 */ /* 0x000e620000000a00 */
[----:B------:R-:W-:-:S05]  /*5520*/  VIADD R0, R0, UR18 ;  /* 0x0000001200007c36 */ /* 0x000fca0008000000 */
[----:B------:R-:W-:Y:S01]  /*5530*/  ISETP.GE.U32.AND P0, PT, R0, R13, PT ;  /* 0x0000000d0000720c */ /* 0x000fe20003f06070 */
[----:B0-----:R0:W-:Y:S04]  /*5540*/  STG.E.64 desc[UR16][R6.64], R4 ;  /* 0x0000000406007986 */ /* 0x0011e8000c101b10 */
[----:B-1----:R0:W-:Y:S08]  /*5550*/  STG.E.64 desc[UR16][R10.64], R8 ;  /* 0x000000080a007986 */ /* 0x0021f0000c101b10 */
[----:B------:R-:W-:Y:S05]  /*5560*/  @!P0 BRA `(.L_x_108) ;  /* 0xfffffffc00d08947 */ /* 0x000fea000383ffff */
[----:B------:R-:W-:Y:S05]  /*5570*/  EXIT ;  /* 0x000000000000794d */ /* 0x000fea0003800000 */
        .weak           $__internal_0_$__cuda_sm20_rem_u64
        .type           $__internal_0_$__cuda_sm20_rem_u64,@function
        .size           $__internal_0_$__cuda_sm20_rem_u64,(.L_x_227 - $__internal_0_$__cuda_sm20_rem_u64)
$__internal_0_$__cuda_sm20_rem_u64:
[----:B------:R-:W-:Y:S01]  /*5580*/  IMAD.MOV.U32 R32, RZ, RZ, R28 ;  /* 0x000000ffff207224 */ /* 0x000fe200078e001c */
[----:B------:R-:W-:-:S05]  /*5590*/  MOV R33, R27 ;  /* 0x0000001b00217202 */ /* 0x000fca0000000f00 */
[----:B------:R-:W0:Y:S08]  /*55a0*/  I2F.U64.RP R32, R32 ;  /* 0x0000002000207312 */ /* 0x000e300000309000 */
[----:B0-----:R-:W0:Y:S02]  /*55b0*/  MUFU.RCP R32, R32 ;  /* 0x0000002000207308 */ /* 0x001e240000001000 */
[----:B0-----:R-:W-:-:S06]  /*55c0*/  VIADD R32, R32, 0x1ffffffe ;  /* 0x1ffffffe20207836 */ /* 0x001fcc0000000000 */
[----:B------:R-:W0:Y:S02]  /*55d0*/  F2I.U64.TRUNC R34, R32 ;  /* 0x0000002000227311 */ /* 0x000e24000020d800 */
[----:B0-----:R-:W-:-:S04]  /*55e0*/  IMAD.WIDE.U32 R38, R34, R28, RZ ;  /* 0x0000001c22267225 */ /* 0x001fc800078e00ff */
[C---:B------:R-:W-:Y:S01]  /*55f0*/  IMAD R32, R34.reuse, R27, R39 ;  /* 0x0000001b22207224 */ /* 0x040fe200078e0227 */
[----:B------:R-:W-:Y:S01]  /*5600*/  IADD3 R33, P0, PT, RZ, -R38, RZ ;  /* 0x80000026ff217210 */ /* 0x000fe20007f1e0ff */
[----:B------:R-:W-:Y:S02]  /*5610*/  IMAD.MOV.U32 R39, RZ, RZ, R34 ;  /* 0x000000ffff277224 */ /* 0x000fe400078e0022 */
[----:B------:R-:W-:Y:S02]  /*5620*/  IMAD R32, R35, R28, R32 ;  /* 0x0000001c23207224 */ /* 0x000fe400078e0220 */
[----:B------:R-:W-:-:S04]  /*5630*/  IMAD.HI.U32 R38, R34, R33, RZ ;  /* 0x0000002122267227 */ /* 0x000fc800078e00ff */
[----:B------:R-:W-:-:S04]  /*5640*/  IMAD.X R32, RZ, RZ, ~R32, P0 ;  /* 0x000000ffff207224 */ /* 0x000fc800000e0e20 */
[----:B------:R-:W-:-:S04]  /*5650*/  IMAD.WIDE.U32 R38, P0, R34, R32, R38 ;  /* 0x0000002022267225 */ /* 0x000fc80007800026 */
[C---:B------:R-:W-:Y:S02]  /*5660*/  IMAD R34, R35.reuse, R32, RZ ;  /* 0x0000002023227224 */ /* 0x040fe400078e02ff */
[----:B------:R-:W-:-:S04]  /*5670*/  IMAD.HI.U32 R33, P1, R35, R33, R38 ;  /* 0x0000002123217227 */ /* 0x000fc80007820026 */
[----:B------:R-:W-:Y:S01]  /*5680*/  IMAD.HI.U32 R32, R35, R32, RZ ;  /* 0x0000002023207227 */ /* 0x000fe200078e00ff */
[----:B------:R-:W-:-:S04]  /*5690*/  IADD3 R39, P2, PT, R34, R33, RZ ;  /* 0x0000002122277210 */ /* 0x000fc80007f5e0ff */
[----:B------:R-:W-:Y:S01]  /*56a0*/  IADD3.X R32, PT, PT, R32, R35, RZ, P0, !PT ;  /* 0x0000002320207210 */ /* 0x000fe200007fe4ff */
[----:B------:R-:W-:-:S03]  /*56b0*/  IMAD.WIDE.U32 R34, R39, R28, RZ ;  /* 0x0000001c27227225 */ /* 0x000fc600078e00ff */
[----:B------:R-:W-:Y:S01]  /*56c0*/  IADD3.X R32, PT, PT, RZ, RZ, R32, P2, P1 ;  /* 0x000000ffff207210 */ /* 0x000fe200017e2420 */
[----:B------:R-:W-:Y:S01]  /*56d0*/  IMAD R33, R39, R27, R35 ;  /* 0x0000001b27217224 */ /* 0x000fe200078e0223 */
[----:B------:R-:W-:-:S03]  /*56e0*/  IADD3 R34, P0, PT, RZ, -R34, RZ ;  /* 0x80000022ff227210 */ /* 0x000fc60007f1e0ff */
[----:B------:R-:W-:Y:S02]  /*56f0*/  IMAD R33, R32, R28, R33 ;  /* 0x0000001c20217224 */ /* 0x000fe400078e0221 */
[----:B------:R-:W-:-:S04]  /*5700*/  IMAD.HI.U32 R38, R39, R34, RZ ;  /* 0x0000002227267227 */ /* 0x000fc800078e00ff */
[----:B------:R-:W-:-:S04]  /*5710*/  IMAD.X R33, RZ, RZ, ~R33, P0 ;  /* 0x000000ffff217224 */ /* 0x000fc800000e0e21 */
[----:B------:R-:W-:-:S04]  /*5720*/  IMAD.WIDE.U32 R38, P0, R39, R33, R38 ;  /* 0x0000002127267225 */ /* 0x000fc80007800026 */
[C---:B------:R-:W-:Y:S02]  /*5730*/  IMAD R35, R32.reuse, R33, RZ ;  /* 0x0000002120237224 */ /* 0x040fe400078e02ff */
[----:B------:R-:W-:-:S04]  /*5740*/  IMAD.HI.U32 R34, P1, R32, R34, R38 ;  /* 0x0000002220227227 */ /* 0x000fc80007820026 */
[----:B------:R-:W-:Y:S01]  /*5750*/  IMAD.HI.U32 R33, R32, R33, RZ ;  /* 0x0000002120217227 */ /* 0x000fe200078e00ff */
[----:B------:R-:W-:-:S03]  /*5760*/  IADD3 R34, P2, PT, R35, R34, RZ ;  /* 0x0000002223227210 */ /* 0x000fc60007f5e0ff */
[----:B------:R-:W-:Y:S02]  /*5770*/  IMAD.X R32, R33, 0x1, R32, P0 ;  /* 0x0000000121207824 */ /* 0x000fe400000e0620 */
[----:B------:R-:W-:-:S03]  /*5780*/  IMAD.HI.U32 R38, R34, R30, RZ ;  /* 0x0000001e22267227 */ /* 0x000fc600078e00ff */
[----:B------:R-:W-:Y:S01]  /*5790*/  IADD3.X R32, PT, PT, RZ, RZ, R32, P2, P1 ;  /* 0x000000ffff207210 */ /* 0x000fe200017e2420 */
[----:B------:R-:W-:Y:S02]  /*57a0*/  IMAD.MOV.U32 R39, RZ, RZ, RZ ;  /* 0x000000ffff277224 */ /* 0x000fe400078e00ff */
[----:B------:R-:W-:-:S04]  /*57b0*/  IMAD.WIDE.U32 R34, R34, R29, R38 ;  /* 0x0000001d22227225 */ /* 0x000fc800078e0026 */
[----:B------:R-:W-:-:S04]  /*57c0*/  IMAD.HI.U32 R33, P0, R32, R30, R34 ;  /* 0x0000001e20217227 */ /* 0x000fc80007800022 */
[CC--:B------:R-:W-:Y:S02]  /*57d0*/  IMAD R34, R32.reuse, R29.reuse, RZ ;  /* 0x0000001d20227224 */ /* 0x0c0fe400078e02ff */
[----:B------:R-:W-:-:S03]  /*57e0*/  IMAD.HI.U32 R32, R32, R29, RZ ;  /* 0x0000001d20207227 */ /* 0x000fc600078e00ff */
[----:B------:R-:W-:Y:S02]  /*57f0*/  IADD3 R33, P1, PT, R34, R33, RZ ;  /* 0x0000002122217210 */ /* 0x000fe40007f3e0ff */
[----:B------:R-:W-:-:S03]  /*5800*/  IADD3.X R32, PT, PT, R32, RZ, RZ, P0, !PT ;  /* 0x000000ff20207210 */ /* 0x000fc600007fe4ff */
[----:B------:R-:W-:-:S04]  /*5810*/  IMAD.WIDE.U32 R34, R33, R28, RZ ;  /* 0x0000001c21227225 */ /* 0x000fc800078e00ff */
[----:B------:R-:W-:Y:S01]  /*5820*/  IMAD.X R32, RZ, RZ, R32, P1 ;  /* 0x000000ffff207224 */ /* 0x000fe200008e0620 */
[----:B------:R-:W-:Y:S01]  /*5830*/  IADD3 R30, P1, PT, -R34, R30, RZ ;  /* 0x0000001e221e7210 */ /* 0x000fe20007f3e1ff */
[----:B------:R-:W-:-:S03]  /*5840*/  IMAD R33, R33, R27, R35 ;  /* 0x0000001b21217224 */ /* 0x000fc600078e0223 */
[-C--:B------:R-:W-:Y:S01]  /*5850*/  ISETP.GE.U32.AND P0, PT, R30, R28.reuse, PT ;  /* 0x0000001c1e00720c */ /* 0x080fe20003f06070 */
[----:B------:R-:W-:-:S04]  /*5860*/  IMAD R32, R32, R28, R33 ;  /* 0x0000001c20207224 */ /* 0x000fc800078e0221 */
[----:B------:R-:W-:Y:S01]  /*5870*/  IMAD.X R29, R29, 0x1, ~R32, P1 ;  /* 0x000000011d1d7824 */ /* 0x000fe200008e0e20 */
[----:B------:R-:W-:-:S04]  /*5880*/  IADD3 R33, P1, PT, -R28, R30, RZ ;  /* 0x0000001e1c217210 */ /* 0x000fc80007f3e1ff */
[C---:B------:R-:W-:Y:S01]  /*5890*/  ISETP.GE.U32.AND.EX P0, PT, R29.reuse, R27, PT, P0 ;  /* 0x0000001b1d00720c */ /* 0x040fe20003f06100 */
[----:B------:R-:W-:Y:S01]  /*58a0*/  IMAD.X R32, R29, 0x1, ~R27, P1 ;  /* 0x000000011d207824 */ /* 0x000fe200008e0e1b */
[----:B------:R-:W-:Y:S02]  /*58b0*/  ISETP.NE.U32.AND P1, PT, R28, RZ, PT ;  /* 0x000000ff1c00720c */ /* 0x000fe40003f25070 */
[----:B------:R-:W-:Y:S01]  /*58c0*/  SEL R33, R33, R30, P0 ;  /* 0x0000001e21217207 */ /* 0x000fe20000000000 */
[----:B------:R-:W-:Y:S01]  /*58d0*/  IMAD.MOV.U32 R30, RZ, RZ, R31 ;  /* 0x000000ffff1e7224 */ /* 0x000fe200078e001f */
[----:B------:R-:W-:Y:S01]  /*58e0*/  SEL R32, R32, R29, P0 ;  /* 0x0000001d20207207 */ /* 0x000fe20000000000 */
[----:B------:R-:W-:Y:S01]  /*58f0*/  IMAD.MOV.U32 R31, RZ, RZ, 0x0 ;  /* 0x00000000ff1f7424 */ /* 0x000fe200078e00ff */
[----:B------:R-:W-:Y:S02]  /*5900*/  ISETP.GE.U32.AND P0, PT, R33, R28, PT ;  /* 0x0000001c2100720c */ /* 0x000fe40003f06070 */
[----:B------:R-:W-:-:S02]  /*5910*/  IADD3 R29, P2, PT, -R28, R33, RZ ;  /* 0x000000211c1d7210 */ /* 0x000fc40007f5e1ff */
[----:B------:R-:W-:Y:S02]  /*5920*/  ISETP.GE.U32.AND.EX P0, PT, R32, R27, PT, P0 ;  /* 0x0000001b2000720c */ /* 0x000fe40003f06100 */
[CC--:B------:R-:W-:Y:S02]  /*5930*/  IADD3.X R28, PT, PT, ~R27.reuse, R32.reuse, RZ, P2, !PT ;  /* 0x000000201b1c7210 */ /* 0x0c0fe400017fe5ff */
[----:B------:R-:W-:Y:S02]  /*5940*/  ISETP.NE.AND.EX P1, PT, R27, RZ, PT, P1 ;  /* 0x000000ff1b00720c */ /* 0x000fe40003f25310 */
[----:B------:R-:W-:Y:S02]  /*5950*/  SEL R29, R29, R33, P0 ;  /* 0x000000211d1d7207 */ /* 0x000fe40000000000 */
[----:B------:R-:W-:Y:S02]  /*5960*/  SEL R28, R28, R32, P0 ;  /* 0x000000201c1c7207 */ /* 0x000fe40000000000 */
[----:B------:R-:W-:-:S02]  /*5970*/  SEL R29, R29, 0xffffffff, P1 ;  /* 0xffffffff1d1d7807 */ /* 0x000fc40000800000 */
[----:B------:R-:W-:Y:S01]  /*5980*/  SEL R28, R28, 0xffffffff, P1 ;  /* 0xffffffff1c1c7807 */ /* 0x000fe20000800000 */
[----:B------:R-:W-:Y:S06]  /*5990*/  RET.REL.NODEC R30 `(fused_blind_rotate_kernel) ;  /* 0xffffffa41e987950 */ /* 0x000fec0003c3ffff */
.L_x_109:
[----:B------:R-:W-:-:S00]  /*59a0*/  BRA `(.L_x_109) ;  /* 0xfffffffc00fc7947 */ /* 0x000fc0000383ffff */
[----:B------:R-:W-:-:S00]  /*59b0*/  NOP ;  /* 0x0000000000007918 */ /* 0x000fc00000000000 */
        /* <DEDUP_REMOVED lines=12> */
.L_x_227:


//--------------------- .text.fused_keyswitch_blind_rotate_kernel --------------------------
	.section	.text.fused_keyswitch_blind_rotate_kernel,"ax",@progbits
	.align	128
        .global         fused_keyswitch_blind_rotate_kernel
        .type           fused_keyswitch_blind_rotate_kernel,@function
        .size           fused_keyswitch_blind_rotate_kernel,(.L_x_228 - fused_keyswitch_blind_rotate_kernel)
        .other          fused_keyswitch_blind_rotate_kernel,@"STO_CUDA_ENTRY STV_DEFAULT"
fused_keyswitch_blind_rotate_kernel:
.text.fused_keyswitch_blind_rotate_kernel:
[----:B------:R-:W-:Y:S01]  /*0000*/  LDC R1, c[0x0][0x37c] ;  /* 0x0000df00ff017b82 */ /* 0x000fe20000000800 */
[----:B------:R-:W0:Y:S01]  /*0010*/  S2R R0, SR_TID.X ;  /* 0x0000000000007919 */ /* 0x000e220000002100 */
[----:B------:R-:W0:Y:S06]  /*0020*/  LDCU UR6, c[0x0][0x410] ;  /* 0x00008200ff0677ac */ /* 0x000e2c0008000800 */
[----:B------:R-:W1:Y:S01]  /*0030*/  LDC R3, c[0x0][0x360] ;  /* 0x0000d800ff037b82 */ /* 0x000e620000000800 */
[----:B------:R-:W-:Y:S01]  /*0040*/  BSSY.RECONVERGENT B0, `(.L_x_110) ;  /* 0x0000015000007945 */ /* 0x000fe20003800200 */
[----:B------:R-:W2:Y:S01]  /*0050*/  S2R R2, SR_CTAID.X ;  /* 0x0000000000027919 */ /* 0x000ea20000002500 */
[----:B------:R-:W3:Y:S01]  /*0060*/  LDCU.64 UR10, c[0x0][0x358] ;  /* 0x00006b00ff0a77ac */ /* 0x000ee20008000a00 */
[----:B------:R-:W4:Y:S01]  /*0070*/  LDCU.64 UR4, c[0x0][0x388] ;  /* 0x00007100ff0477ac */ /* 0x000f220008000a00 */
[----:B0-----:R-:W-:-:S13]  /*0080*/  ISETP.GT.U32.AND P0, PT, R0, UR6, PT ;  /* 0x0000000600007c0c */ /* 0x001fda000bf04070 */
[----:B--234-:R-:W-:Y:S05]  /*0090*/  @P0 BRA `(.L_x_111) ;  /* 0x00000000003c0947 */ /* 0x01cfea0003800000 */
[----:B------:R-:W0:Y:S01]  /*00a0*/  S2R R5, SR_CgaCtaId ;  /* 0x0000000000057919 */ /* 0x000e220000008800 */
[----:B------:R-:W-:Y:S01]  /*00b0*/  MOV R4, 0x400 ;  /* 0x0000040000047802 */ /* 0x000fe20000000f00 */
[----:B------:R-:W-:Y:S02]  /*00c0*/  IMAD R6, R2, UR6, R2 ;  /* 0x0000000602067c24 */ /* 0x000fe4000f8e0202 */
[----:B------:R-:W-:Y:S01]  /*00d0*/  IMAD.MOV.U32 R7, RZ, RZ, R0 ;  /* 0x000000ffff077224 */ /* 0x000fe200078e0000 */
[----:B0-----:R-:W-:-:S07]  /*00e0*/  LEA R8, R5, R4, 0x18 ;  /* 0x0000000405087211 */ /* 0x001fce00078ec0ff */
.L_x_112:
[----:B0-----:R-:W-:-:S05]  /*00f0*/  IADD3 R5, P0, PT, R6, R7, RZ ;  /* 0x0000000706057210 */ /* 0x001fca0007f1e0ff */
[----:B------:R-:W-:Y:S01]  /*0100*/  IMAD.X R10, RZ, RZ, RZ, P0 ;  /* 0x000000ffff0a7224 */ /* 0x000fe200000e06ff */
[----:B------:R-:W-:-:S04]  /*0110*/  LEA R4, P0, R5, UR4, 0x3 ;  /* 0x0000000405047c11 */ /* 0x000fc8000f8018ff */
[----:B------:R-:W-:-:S06]  /*0120*/  LEA.HI.X R5, R5, UR5, R10, 0x3, P0 ;  /* 0x0000000505057c11 */ /* 0x000fcc00080f1c0a */
[----:B------:R-:W2:Y:S01]  /*0130*/  LDG.E.64.CONSTANT R4, desc[UR10][R4.64] ;  /* 0x0000000a04047981 */ /* 0x000ea2000c1e9b00 */
[----:B------:R-:W-:Y:S02]  /*0140*/  IMAD R9, R7, 0x8, R8 ;  /* 0x0000000807097824 */ /* 0x000fe400078e0208 */
[----:B-1----:R-:W-:-:S05]  /*0150*/  IMAD.IADD R7, R3, 0x1, R7 ;  /* 0x0000000103077824 */ /* 0x002fca00078e0207 */
[----:B------:R-:W-:Y:S01]  /*0160*/  ISETP.GT.U32.AND P0, PT, R7, UR6, PT ;  /* 0x0000000607007c0c */ /* 0x000fe2000bf04070 */
[----:B--2---:R0:W-:-:S12]  /*0170*/  STS.64 [R9], R4 ;  /* 0x0000000409007388 */ /* 0x0041d80000000a00 */
[----:B------:R-:W-:Y:S05]  /*0180*/  @!P0 BRA `(.L_x_112) ;  /* 0xfffffffc00d88947 */ /* 0x000fea000383ffff */
.L_x_111:
[----:B------:R-:W-:Y:S05]  /*0190*/  BSYNC.RECONVERGENT B0 ;  /* 0x0000000000007941 */ /* 0x000fea0003800200 */
.L_x_110:
[----:B------:R-:W2:Y:S08]  /*01a0*/  S2UR UR5, SR_CgaCtaId ;  /* 0x00000000000579c3 */ /* 0x000eb00000008800 */
[----:B------:R-:W-:Y:S06]  /*01b0*/  BAR.SYNC.DEFER_BLOCKING 0x0 ;  /* 0x0000000000007b1d */ /* 0x000fec0000010000 */
[----:B------:R-:W-:-:S02]  /*01c0*/  UMOV UR4, 0x400 ;  /* 0x0000040000047882 */ /* 0x000fc40000000000 */
[----:B0-----:R-:W0:Y:S01]  /*01d0*/  LDC R5, c[0x0][0x3e0] ;  /* 0x0000f800ff057b82 */ /* 0x001e220000000800 */
[----:B--2---:R-:W-:-:S04]  /*01e0*/  ULEA UR4, UR5, UR4, 0x18 ;  /* 0x0000000405047291 */ /* 0x004fc8000f8ec0ff */
[----:B------:R-:W-:Y:S01]  /*01f0*/  ULEA UR6, UR6, UR4, 0x3 ;  /* 0x0000000406067291 */ /* 0x000fe2000f8e18ff */
[----:B0-----:R-:W-:-:S08]  /*0200*/  SHF.L.U32 R5, R5, 0x1, RZ ;  /* 0x0000000105057819 */ /* 0x001fd000000006ff */
[----:B------:R-:W0:Y:S02]  /*0210*/  LDS.64 R30, [UR6] ;  /* 0x00000006ff1e7984 */ /* 0x000e240008000a00 */
[----:B0-----:R-:W-:-:S13]  /*0220*/  ISETP.NE.U32.AND P0, PT, R31, RZ, PT ;  /* 0x000000ff1f00720c */ /* 0x001fda0003f05070 */
[----:B------:R-:W-:Y:S05]  /*0230*/  @P0 BRA `(.L_x_113) ;  /* 0x0000000000480947 */ /* 0x000fea0003800000 */
[----:B------:R-:W0:Y:S01]  /*0240*/  I2F.U32.RP R4, R5 ;  /* 0x0000000500047306 */ /* 0x000e220000209000 */
[----:B------:R-:W-:Y:S01]  /*0250*/  IMAD.MOV R9, RZ, RZ, -R5 ;  /* 0x000000ffff097224 */ /* 0x000fe200078e0a05 */
[----:B------:R-:W-:-:S06]  /*0260*/  ISETP.NE.U32.AND P1, PT, R5, RZ, PT ;  /* 0x000000ff0500720c */ /* 0x000fcc0003f25070 */
[----:B0-----:R-:W0:Y:S02]  /*0270*/  MUFU.RCP R4, R4 ;  /* 0x0000000400047308 */ /* 0x001e240000001000 */
[----:B0-----:R-:W-:-:S06]  /*0280*/  VIADD R6, R4, 0xffffffe ;  /* 0x0ffffffe04067836 */ /* 0x001fcc0000000000 */
[----:B------:R0:W2:Y:S02]  /*0290*/  F2I.FTZ.U32.TRUNC.NTZ R7, R6 ;  /* 0x0000000600077305 */ /* 0x0000a4000021f000 */
[----:B0-----:R-:W-:Y:S02]  /*02a0*/  IMAD.MOV.U32 R6, RZ, RZ, RZ ;  /* 0x000000ffff067224 */ /* 0x001fe400078e00ff */
[----:B--2---:R-:W-:-:S04]  /*02b0*/  IMAD R9, R9, R7, RZ ;  /* 0x0000000709097224 */ /* 0x004fc800078e02ff */
[----:B------:R-:W-:-:S06]  /*02c0*/  IMAD.HI.U32 R7, R7, R9, R6 ;  /* 0x0000000907077227 */ /* 0x000fcc00078e0006 */
[----:B------:R-:W-:-:S04]  /*02d0*/  IMAD.HI.U32 R7, R7, R30, RZ ;  /* 0x0000001e07077227 */ /* 0x000fc800078e00ff */
[----:B------:R-:W-:-:S04]  /*02e0*/  IMAD.MOV R7, RZ, RZ, -R7 ;  /* 0x000000ffff077224 */ /* 0x000fc800078e0a07 */
[----:B------:R-:W-:-:S05]  /*02f0*/  IMAD R8, R5, R7, R30 ;  /* 0x0000000705087224 */ /* 0x000fca00078e021e */
[----:B------:R-:W-:-:S13]  /*0300*/  ISETP.GE.U32.AND P0, PT, R8, R5, PT ;  /* 0x000000050800720c */ /* 0x000fda0003f06070 */
[----:B------:R-:W-:-:S04]  /*0310*/  @P0 IADD3 R8, PT, PT, -R5, R8, RZ ;  /* 0x0000000805080210 */ /* 0x000fc80007ffe1ff */
[----:B------:R-:W-:-:S13]  /*0320*/  ISETP.GE.U32.AND P0, PT, R8, R5, PT ;  /* 0x000000050800720c */ /* 0x000fda0003f06070 */
[----:B------:R-:W-:Y:S01]  /*0330*/  @P0 IMAD.IADD R8, R8, 0x1, -R5 ;  /* 0x0000000108080824 */ /* 0x000fe200078e0a05 */
[----:B------:R-:W-:Y:S01]  /*0340*/  @!P1 LOP3.LUT R8, RZ, R5, RZ, 0x33, !PT ;  /* 0x00000005ff089212 */ /* 0x000fe200078e33ff */
[----:B------:R-:W-:Y:S06]  /*0350*/  BRA `(.L_x_114) ;  /* 0x0000000000187947 */ /* 0x000fec0003800000 */
.L_x_113:
[----:B------:R-:W-:Y:S01]  /*0360*/  IMAD.MOV.U32 R33, RZ, RZ, R31 ;  /* 0x000000ffff217224 */ /* 0x000fe200078e001f */
[----:B------:R-:W-:Y:S01]  /*0370*/  MOV R32, 0x3b0 ;  /* 0x000003b000207802 */ /* 0x000fe20000000f00 */
[----:B------:R-:W-:Y:S02]  /*0380*/  IMAD.MOV.U32 R34, RZ, RZ, R5 ;  /* 0x000000ffff227224 */ /* 0x000fe400078e0005 */
[----:B------:R-:W-:-:S07]  /*0390*/  IMAD.MOV.U32 R31, RZ, RZ, RZ ;  /* 0x000000ffff1f7224 */ /* 0x000fce00078e00ff */
[----:B-1----:R-:W-:Y:S05]  /*03a0*/  CALL.REL.NOINC `($__internal_1_$__cuda_sm20_rem_u64) ;  /* 0x0000005000647944 */ /* 0x002fea0003c00000 */
[----:B------:R-:W-:-:S07]  /*03b0*/  MOV R8, R36 ;  /* 0x0000002400087202 */ /* 0x000fce0000000f00 */
.L_x_114:
[----:B------:R-:W0:Y:S01]  /*03c0*/  LDCU UR4, c[0x0][0x3e0] ;  /* 0x00007c00ff0477ac */ /* 0x000e220008000800 */
[----:B------:R-:W-:Y:S01]  /*03d0*/  BSSY.RECONVERGENT B0, `(.L_x_115) ;  /* 0x000000a000007945 */ /* 0x000fe20003800200 */
[----:B0-----:R-:W-:-:S05]  /*03e0*/  IMAD.U32 R15, RZ, RZ, UR4 ;  /* 0x00000004ff0f7e24 */ /* 0x001fca000f8e00ff */
[----:B------:R-:W-:-:S13]  /*03f0*/  ISETP.GE.U32.AND P0, PT, R0, R15, PT ;  /* 0x0000000f0000720c */ /* 0x000fda0003f06070 */
[----:B------:R-:W-:Y:S05]  /*0400*/  @P0 BRA `(.L_x_116) ;  /* 0x0000000000180947 */ /* 0x000fea0003800000 */
[----:B------:R-:W-:-:S07]  /*0410*/  IMAD.MOV.U32 R4, RZ, RZ, R0 ;  /* 0x000000ffff047224 */ /* 0x000fce00078e0000 */
.L_x_117:
[----:B------:R-:W-:Y:S01]  /*0420*/  LEA R6, R4, UR6, 0x3 ;  /* 0x0000000604067c11 */ /* 0x000fe2000f8e18ff */
[----:B-1----:R-:W-:-:S04]  /*0430*/  IMAD.IADD R4, R3, 0x1, R4 ;  /* 0x0000000103047824 */ /* 0x002fc800078e0204 */
[----:B------:R0:W-:Y:S01]  /*0440*/  STS.64 [R6+0x8], RZ ;  /* 0x000008ff06007388 */ /* 0x0001e20000000a00 */
[----:B------:R-:W-:-:S13]  /*0450*/  ISETP.GE.U32.AND P1, PT, R4, R15, PT ;  /* 0x0000000f0400720c */ /* 0x000fda0003f26070 */
[----:B0-----:R-:W-:Y:S05]  /*0460*/  @!P1 BRA `(.L_x_117) ;  /* 0xfffffffc00ec9947 */ /* 0x001fea000383ffff */
.L_x_116:
[----:B------:R-:W-:Y:S05]  /*0470*/  BSYNC.RECONVERGENT B0 ;  /* 0x0000000000007941 */ /* 0x000fea0003800200 */
.L_x_115:
[----:B------:R-:W-:Y:S01]  /*0480*/  BAR.SYNC.DEFER_BLOCKING 0x0 ;  /* 0x0000000000007b1d */ /* 0x000fe20000010000 */
[----:B------:R-:W-:-:S05]  /*0490*/  LEA R4, R15, UR6, 0x3 ;  /* 0x000000060f047c11 */ /* 0x000fca000f8e18ff */
[----:B------:R-:W-:Y:S04]  /*04a0*/  BSSY.RECONVERGENT B0, `(.L_x_118) ;  /* 0x0000056000007945 */ /* 0x000fe80003800200 */
[----:B------:R-:W-:Y:S05]  /*04b0*/  @P0 BRA `(.L_x_119) ;  /* 0x0000000400500947 */ /* 0x000fea0003800000 */
[-C--:B------:R-:W-:Y:S02]  /*04c0*/  IABS R11, R5.reuse ;  /* 0x00000005000b7213 */ /* 0x080fe40000000000 */
[----:B------:R-:W-:Y:S02]  /*04d0*/  IABS R12, R5 ;  /* 0x00000005000c7213 */ /* 0x000fe40000000000 */
[----:B------:R-:W0:Y:S01]  /*04e0*/  I2F.U32.RP R9, R11 ;  /* 0x0000000b00097306 */ /* 0x000e220000209000 */
[----:B------:R-:W-:Y:S02]  /*04f0*/  ISETP.GE.AND P1, PT, R8, RZ, PT ;  /* 0x000000ff0800720c */ /* 0x000fe40003f26270 */
[----:B------:R-:W-:-:S05]  /*0500*/  IMAD.MOV R12, RZ, RZ, -R12 ;  /* 0x000000ffff0c7224 */ /* 0x000fca00078e0a0c */
[----:B0-----:R-:W0:Y:S02]  /*0510*/  MUFU.RCP R9, R9 ;  /* 0x0000000900097308 */ /* 0x001e240000001000 */
[----:B0-----:R-:W-:-:S06]  /*0520*/  VIADD R6, R9, 0xffffffe ;  /* 0x0ffffffe09067836 */ /* 0x001fcc0000000000 */
[----:B------:R-:W0:Y:S08]  /*0530*/  I2F.U32.RP R9, R5 ;  /* 0x0000000500097306 */ /* 0x000e300000209000 */
[----:B------:R2:W3:Y:S08]  /*0540*/  F2I.FTZ.U32.TRUNC.NTZ R7, R6 ;  /* 0x0000000600077305 */ /* 0x0004f0000021f000 */
[----:B0-----:R-:W0:Y:S01]  /*0550*/  MUFU.RCP R9, R9 ;  /* 0x0000000900097308 */ /* 0x001e220000001000 */
[----:B--2---:R-:W-:Y:S01]  /*0560*/  IMAD.MOV.U32 R6, RZ, RZ, RZ ;  /* 0x000000ffff067224 */ /* 0x004fe200078e00ff */
[----:B---3--:R-:W-:-:S05]  /*0570*/  IADD3 R10, PT, PT, RZ, -R7, RZ ;  /* 0x80000007ff0a7210 */ /* 0x008fca0007ffe0ff */
[----:B------:R-:W-:Y:S01]  /*0580*/  IMAD R13, R10, R11, RZ ;  /* 0x0000000b0a0d7224 */ /* 0x000fe200078e02ff */
[----:B------:R-:W-:-:S03]  /*0590*/  IABS R10, R8 ;  /* 0x00000008000a7213 */ /* 0x000fc60000000000 */
[----:B------:R-:W-:Y:S01]  /*05a0*/  IMAD.HI.U32 R7, R7, R13, R6 ;  /* 0x0000000d07077227 */ /* 0x000fe200078e0006 */
[----:B------:R-:W-:-:S03]  /*05b0*/  LOP3.LUT R13, RZ, R5, RZ, 0x33, !PT ;  /* 0x00000005ff0d7212 */ /* 0x000fc600078e33ff */
[----:B------:R-:W-:Y:S02]  /*05c0*/  IMAD.MOV.U32 R6, RZ, RZ, R12 ;  /* 0x000000ffff067224 */ /* 0x000fe400078e000c */
[----:B------:R-:W-:-:S04]  /*05d0*/  IMAD.HI.U32 R7, R7, R10, RZ ;  /* 0x0000000a07077227 */ /* 0x000fc800078e00ff */
[----:B------:R-:W-:Y:S01]  /*05e0*/  IMAD R6, R7, R6, R10 ;  /* 0x0000000607067224 */ /* 0x000fe200078e020a */
[----:B0-----:R-:W-:Y:S01]  /*05f0*/  IADD3 R7, PT, PT, R9, 0xffffffe, RZ ;  /* 0x0ffffffe09077810 */ /* 0x001fe20007ffe0ff */
[----:B------:R-:W-:-:S03]  /*0600*/  IMAD.MOV.U32 R10, RZ, RZ, R0 ;  /* 0x000000ffff0a7224 */ /* 0x000fc600078e0000 */
[----:B------:R-:W-:Y:S02]  /*0610*/  ISETP.GT.U32.AND P0, PT, R11, R6, PT ;  /* 0x000000060b00720c */ /* 0x000fe40003f04070 */
[----:B------:R-:W0:Y:S11]  /*0620*/  F2I.FTZ.U32.TRUNC.NTZ R7, R7 ;  /* 0x0000000700077305 */ /* 0x000e36000021f000 */
[----:B------:R-:W-:-:S05]  /*0630*/  @!P0 IMAD.IADD R6, R6, 0x1, -R11 ;  /* 0x0000000106068824 */ /* 0x000fca00078e0a0b */
[----:B------:R-:W-:-:S13]  /*0640*/  ISETP.GT.U32.AND P0, PT, R11, R6, PT ;  /* 0x000000060b00720c */ /* 0x000fda0003f04070 */
[----:B------:R-:W-:Y:S01]  /*0650*/  @!P0 IMAD.IADD R6, R6, 0x1, -R11 ;  /* 0x0000000106068824 */ /* 0x000fe200078e0a0b */
[C---:B------:R-:W-:Y:S01]  /*0660*/  ISETP.NE.AND P0, PT, R5.reuse, RZ, PT ;  /* 0x000000ff0500720c */ /* 0x040fe20003f05270 */
[----:B------:R-:W-:Y:S02]  /*0670*/  IMAD.MOV R11, RZ, RZ, -R5 ;  /* 0x000000ffff0b7224 */ /* 0x000fe400078e0a05 */
[----:B------:R-:W-:Y:S01]  /*0680*/  @!P1 IMAD.MOV R6, RZ, RZ, -R6 ;  /* 0x000000ffff069224 */ /* 0x000fe200078e0a06 */
[----:B------:R-:W-:Y:S01]  /*0690*/  ISETP.NE.U32.AND P1, PT, R5, RZ, PT ;  /* 0x000000ff0500720c */ /* 0x000fe20003f25070 */
[----:B0-----:R-:W-:-:S03]  /*06a0*/  IMAD R9, R11, R7, RZ ;  /* 0x000000070b097224 */ /* 0x001fc600078e02ff */
[----:B------:R-:W-:Y:S01]  /*06b0*/  SEL R8, R13, R6, !P0 ;  /* 0x000000060d087207 */ /* 0x000fe20004000000 */
[----:B------:R-:W-:-:S03]  /*06c0*/  IMAD.MOV.U32 R6, RZ, RZ, RZ ;  /* 0x000000ffff067224 */ /* 0x000fc600078e00ff */
[----:B------:R-:W-:Y:S01]  /*06d0*/  IADD3 R8, PT, PT, R5, -R8, RZ ;  /* 0x8000000805087210 */ /* 0x000fe20007ffe0ff */
[----:B------:R-:W-:-:S06]  /*06e0*/  IMAD.HI.U32 R9, R7, R9, R6 ;  /* 0x0000000907097227 */ /* 0x000fcc00078e0006 */
[----:B------:R-:W-:-:S04]  /*06f0*/  IMAD.HI.U32 R6, R9, R8, RZ ;  /* 0x0000000809067227 */ /* 0x000fc800078e00ff */
[----:B------:R-:W-:-:S04]  /*0700*/  IMAD.MOV R6, RZ, RZ, -R6 ;  /* 0x000000ffff067224 */ /* 0x000fc800078e0a06 */
[----:B------:R-:W-:-:S05]  /*0710*/  IMAD R8, R5, R6, R8 ;  /* 0x0000000605087224 */ /* 0x000fca00078e0208 */
[----:B------:R-:W-:-:S13]  /*0720*/  ISETP.GE.U32.AND P0, PT, R8, R5, PT ;  /* 0x000000050800720c */ /* 0x000fda0003f06070 */
[----:B------:R-:W-:-:S05]  /*0730*/  @P0 IMAD.IADD R8, R8, 0x1, -R5 ;  /* 0x0000000108080824 */ /* 0x000fca00078e0a05 */
[----:B------:R-:W-:-:S13]  /*0740*/  ISETP.GE.U32.AND P0, PT, R8, R5, PT ;  /* 0x000000050800720c */ /* 0x000fda0003f06070 */
[----:B------:R-:W-:-:S05]  /*0750*/  @P0 IMAD.IADD R8, R8, 0x1, -R5 ;  /* 0x0000000108080824 */ /* 0x000fca00078e0a05 */
[----:B------:R-:W-:-:S07]  /*0760*/  SEL R13, R13, R8, !P1 ;  /* 0x000000080d0d7207 */ /* 0x000fce0004800000 */
.L_x_126:
[----:B------:R-:W-:Y:S01]  /*0770*/  IADD3 R9, PT, PT, -R13, R10, RZ ;  /* 0x0000000a0d097210 */ /* 0x000fe20007ffe1ff */
[----:B------:R-:W-:Y:S01]  /*0780*/  BSSY.RECONVERGENT B1, `(.L_x_120) ;  /* 0x000000a000017945 */ /* 0x000fe20003800200 */
[----:B------:R-:W-:Y:S02]  /*0790*/  PRMT R8, RZ, 0x7610, R8 ;  /* 0x00007610ff087816 */ /* 0x000fe40000000008 */
[----:B------:R-:W-:-:S13]  /*07a0*/  ISETP.GT.AND P0, PT, R9, -0x1, PT ;  /* 0xffffffff0900780c */ /* 0x000fda0003f04270 */
[----:B------:R-:W-:Y:S05]  /*07b0*/  @P0 BRA `(.L_x_121) ;  /* 0x0000000000180947 */ /* 0x000fea0003800000 */
[----:B------:R-:W0:Y:S01]  /*07c0*/  LDC R6, c[0x0][0x3e0] ;  /* 0x0000f800ff067b82 */ /* 0x000e220000000800 */
[----:B------:R-:W-:-:S07]  /*07d0*/  PRMT R8, RZ, 0x7610, R8 ;  /* 0x00007610ff087816 */ /* 0x000fce0000000008 */
.L_x_122:
[----:B0-----:R-:W-:Y:S01]  /*07e0*/  IMAD.IADD R9, R9, 0x1, R6 ;  /* 0x0000000109097824 */ /* 0x001fe200078e0206 */
[----:B------:R-:W-:-:S04]  /*07f0*/  LOP3.LUT R8, R8, 0x1, RZ, 0x3c, !PT ;  /* 0x0000000108087812 */ /* 0x000fc800078e3cff */
[----:B------:R-:W-:-:S13]  /*0800*/  ISETP.GE.AND P0, PT, R9, RZ, PT ;  /* 0x000000ff0900720c */ /* 0x000fda0003f06270 */
[----:B------:R-:W-:Y:S05]  /*0810*/  @!P0 BRA `(.L_x_122) ;  /* 0xfffffffc00f08947 */ /* 0x000fea000383ffff */
.L_x_121:
[----:B------:R-:W-:Y:S05]  /*0820*/  BSYNC.RECONVERGENT B1 ;  /* 0x0000000000017941 */ /* 0x000fea0003800200 */
.L_x_120:
[----:B------:R-:W0:Y:S01]  /*0830*/  LDCU UR4, c[0x0][0x3e0] ;  /* 0x00007c00ff0477ac */ /* 0x000e220008000800 */
[----:B------:R-:W-:Y:S01]  /*0840*/  BSSY.RECONVERGENT B1, `(.L_x_123) ;  /* 0x0000009000017945 */ /* 0x000fe20003800200 */
[----:B0-----:R-:W-:-:S05]  /*0850*/  IMAD.U32 R15, RZ, RZ, UR4 ;  /* 0x00000004ff0f7e24 */ /* 0x001fca000f8e00ff */
[----:B------:R-:W-:-:S13]  /*0860*/  ISETP.GE.AND P0, PT, R9, R15, PT ;  /* 0x0000000f0900720c */ /* 0x000fda0003f06270 */
[----:B------:R-:W-:Y:S05]  /*0870*/  @!P0 BRA `(.L_x_124) ;  /* 0x0000000000148947 */ /* 0x000fea0003800000 */
.L_x_125:
[----:B------:R-:W-:Y:S01]  /*0880*/  IMAD.IADD R9, R9, 0x1, -R15 ;  /* 0x0000000109097824 */ /* 0x000fe200078e0a0f */
[----:B------:R-:W-:-:S04]  /*0890*/  LOP3.LUT P0, RZ, R8, 0xff, RZ, 0xc0, !PT ;  /* 0x000000ff08ff7812 */ /* 0x000fc8000780c0ff */
[----:B------:R-:W-:Y:S02]  /*08a0*/  ISETP.GE.AND P1, PT, R9, R15, PT ;  /* 0x0000000f0900720c */ /* 0x000fe40003f26270 */
[----:B------:R-:W-:-:S11]  /*08b0*/  SEL R8, RZ, 0x1, P0 ;  /* 0x00000001ff087807 */ /* 0x000fd60000000000 */
[----:B------:R-:W-:Y:S05]  /*08c0*/  @P1 BRA `(.L_x_125) ;  /* 0xfffffffc00ec1947 */ /* 0x000fea000383ffff */
.L_x_124:
[----:B------:R-:W-:Y:S05]  /*08d0*/  BSYNC.RECONVERGENT B1 ;  /* 0x0000000000017941 */ /* 0x000fea0003800200 */
.L_x_123:
[----:B------:R-:W0:Y:S01]  /*08e0*/  LDC.64 R6, c[0x0][0x3a0] ;  /* 0x0000e800ff067b82 */ /* 0x000e220000000a00 */
[----:B------:R-:W2:Y:S01]  /*08f0*/  LDCU.64 UR4, c[0x0][0x3c8] ;  /* 0x00007900ff0477ac */ /* 0x000ea20008000a00 */
[----:B0-----:R-:W-:-:S06]  /*0900*/  IMAD.WIDE R6, R9, 0x8, R6 ;  /* 0x0000000809067825 */ /* 0x001fcc00078e0206 */
[----:B------:R-:W3:Y:S02]  /*0910*/  LDG.E.64.CONSTANT R6, desc[UR10][R6.64] ;  /* 0x0000000a06067981 */ /* 0x000ee4000c1e9b00 */
[C---:B---3--:R-:W-:Y:S02]  /*0920*/  ISETP.NE.U32.AND P0, PT, R6.reuse, RZ, PT ;  /* 0x000000ff0600720c */ /* 0x048fe40003f05070 */
[----:B--2---:R-:W-:Y:S02]  /*0930*/  IADD3 R9, P1, PT, -R6, UR4, RZ ;  /* 0x0000000406097c10 */ /* 0x004fe4000ff3e1ff */
[C---:B------:R-:W-:Y:S02]  /*0940*/  ISETP.NE.AND.EX P0, PT, R7.reuse, RZ, PT, P0 ;  /* 0x000000ff0700720c */ /* 0x040fe40003f05300 */
[----:B------:R-:W-:Y:S02]  /*0950*/  IADD3.X R11, PT, PT, ~R7, UR5, RZ, P1, !PT ;  /* 0x00000005070b7c10 */ /* 0x000fe40008ffe5ff */
[----:B------:R-:W-:-:S02]  /*0960*/  LOP3.LUT P1, RZ, R8, 0xff, RZ, 0xc0, !PT ;  /* 0x000000ff08ff7812 */ /* 0x000fc4000782c0ff */
[----:B------:R-:W-:Y:S02]  /*0970*/  SEL R9, R9, RZ, P0 ;  /* 0x000000ff09097207 */ /* 0x000fe40000000000 */
[----:B------:R-:W-:Y:S02]  /*0980*/  SEL R11, R11, RZ, P0 ;  /* 0x000000ff0b0b7207 */ /* 0x000fe40000000000 */
[----:B------:R-:W-:Y:S02]  /*0990*/  SEL R8, R6, R9, !P1 ;  /* 0x0000000906087207 */ /* 0x000fe40004800000 */
[----:B------:R-:W-:Y:S01]  /*09a0*/  SEL R9, R7, R11, !P1 ;  /* 0x0000000b07097207 */ /* 0x000fe20004800000 */
[----:B------:R-:W-:Y:S01]  /*09b0*/  IMAD R7, R10, 0x8, R4 ;  /* 0x000000080a077824 */ /* 0x000fe200078e0204 */
[----:B-1----:R-:W-:-:S04]  /*09c0*/  IADD3 R10, PT, PT, R3, R10, RZ ;  /* 0x0000000a030a7210 */ /* 0x002fc80007ffe0ff */
[----:B------:R0:W-:Y:S01]  /*09d0*/  STS.64 [R7+0x8], R8 ;  /* 0x0000080807007388 */ /* 0x0001e20000000a00 */
[----:B------:R-:W-:-:S13]  /*09e0*/  ISETP.GE.U32.AND P0, PT, R10, R15, PT ;  /* 0x0000000f0a00720c */ /* 0x000fda0003f06070 */
[----:B0-----:R-:W-:Y:S05]  /*09f0*/  @!P0 BRA `(.L_x_126) ;  /* 0xfffffffc005c8947 */ /* 0x001fea000383ffff */
.L_x_119:
[----:B------:R-:W-:Y:S05]  /*0a00*/  BSYNC.RECONVERGENT B0 ;  /* 0x0000000000007941 */ /* 0x000fea0003800200 */
.L_x_118:
[----:B------:R-:W0:Y:S01]  /*0a10*/  LDCU UR4, c[0x0][0x410] ;  /* 0x00008200ff0477ac */ /* 0x000e220008000800 */
[----:B------:R-:W2:Y:S01]  /*0a20*/  LDCU UR9, c[0x0][0x3e0] ;  /* 0x00007c00ff0977ac */ /* 0x000ea20008000800 */
[----:B------:R-:W3:Y:S01]  /*0a30*/  LDCU.64 UR12, c[0x0][0x3c8] ;  /* 0x00007900ff0c77ac */ /* 0x000ee20008000a00 */
[----:B0-----:R-:W-:Y:S01]  /*0a40*/  UISETP.NE.AND UP0, UPT, UR4, URZ, UPT ;  /* 0x000000ff0400728c */ /* 0x001fe2000bf05270 */
[----:B------:R-:W-:Y:S08]  /*0a50*/  BAR.SYNC.DEFER_BLOCKING 0x0 ;  /* 0x0000000000007b1d */ /* 0x000ff00000010000 */
[----:B--23--:R-:W-:Y:S05]  /*0a60*/  BRA.U !UP0, `(.L_x_127) ;  /* 0x0000004908207547 */ /* 0x00cfea000b800000 */
[----:B------:R-:W0:Y:S01]  /*0a70*/  LDCU.64 UR4, c[0x0][0x3e8] ;  /* 0x00007d00ff0477ac */ /* 0x000e220008000a00 */
[C---:B------:R-:W-:Y:S01]  /*0a80*/  IMAD R6, R15.reuse, 0x8, R4 ;  /* 0x000000080f067824 */ /* 0x040fe200078e0204 */
[----:B------:R-:W-:Y:S01]  /*0a90*/  SHF.R.U32.HI R10, RZ, 0x1, R15 ;  /* 0x00000001ff0a7819 */ /* 0x000fe2000001160f */
[----:B------:R-:W-:Y:S01]  /*0aa0*/  HFMA2 R12, -RZ, RZ, 0, 0 ;  /* 0x00000000ff0c7431 */ /* 0x000fe200000001ff */
[----:B------:R-:W-:Y:S01]  /*0ab0*/  BSSY B0, `(.L_x_127) ;  /* 0x0000483000007945 */ /* 0x000fe20003800000 */
[----:B------:R-:W-:Y:S01]  /*0ac0*/  IMAD R7, R15, 0x8, R6 ;  /* 0x000000080f077824 */ /* 0x000fe200078e0206 */
[----:B-1----:R-:W-:-:S03]  /*0ad0*/  IADD3 R14, PT, PT, R3, -0x1, R10 ;  /* 0xffffffff030e7810 */ /* 0x002fc60007ffe00a */
[C---:B------:R-:W-:Y:S02]  /*0ae0*/  IMAD R8, R15.reuse, 0x8, R7 ;  /* 0x000000080f087824 */ /* 0x040fe400078e0207 */
[----:B0-----:R-:W-:Y:S01]  /*0af0*/  IMAD R9, R15, UR5, RZ ;  /* 0x000000050f097c24 */ /* 0x001fe2000f8e02ff */
[----:B------:R-:W-:-:S03]  /*0b00*/  UIADD3 UR14, UPT, UPT, UR4, 0x1, URZ ;  /* 0x00000001040e7890 */ /* 0x000fc6000fffe0ff */
[----:B------:R-:W-:Y:S01]  /*0b10*/  IMAD R11, R9, UR4, R9 ;  /* 0x00000004090b7c24 */ /* 0x000fe2000f8e0209 */
[----:B------:R-:W-:Y:S01]  /*0b20*/  UISETP.LT.U32.AND UP0, UPT, UR14, 0x1, UPT ;  /* 0x000000010e00788c */ /* 0x000fe2000bf01070 */
[----:B------:R-:W-:Y:S02]  /*0b30*/  IMAD R9, R15, 0x8, R8 ;  /* 0x000000080f097824 */ /* 0x000fe400078e0208 */
[----:B------:R-:W-:Y:S01]  /*0b40*/  IMAD R11, R11, UR4, R11 ;  /* 0x000000040b0b7c24 */ /* 0x000fe2000f8e020b */
[----:B------:R-:W-:Y:S01]  /*0b50*/  USEL UR15, UR14, 0x1, !UP0 ;  /* 0x000000010e0f7887 */ /* 0x000fe2000c000000 */
[----:B------:R-:W-:-:S11]  /*0b60*/  IMAD R13, R15, 0x8, R9 ;  /* 0x000000080f0d7824 */ /* 0x000fd600078e0209 */
.L_x_220:
[----:B0-----:R-:W0:Y:S01]  /*0b70*/  S2UR UR5, SR_CgaCtaId ;  /* 0x00000000000579c3 */ /* 0x001e220000008800 */
[----:B------:R-:W-:Y:S01]  /*0b80*/  UMOV UR4, 0x400 ;  /* 0x0000040000047882 */ /* 0x000fe20000000000 */
[----:B------:R-:W-:Y:S01]  /*0b90*/  BSSY.RECONVERGENT B1, `(.L_x_128) ;  /* 0x000001e000017945 */ /* 0x000fe20003800200 */
[----:B0-----:R-:W-:-:S06]  /*0ba0*/  ULEA UR4, UR5, UR4, 0x18 ;  /* 0x0000000405047291 */ /* 0x001fcc000f8ec0ff */
[----:B------:R-:W-:-:S06]  /*0bb0*/  LEA R30, R12, UR4, 0x3 ;  /* 0x000000040c1e7c11 */ /* 0x000fcc000f8e18ff */
[----:B------:R-:W0:Y:S02]  /*0bc0*/  LDS.64 R30, [R30] ;  /* 0x000000001e1e7984 */ /* 0x000e240000000a00 */
[----:B0-----:R-:W-:-:S13]  /*0bd0*/  ISETP.NE.U32.AND P0, PT, R31, RZ, PT ;  /* 0x000000ff1f00720c */ /* 0x001fda0003f05070 */
[----:B-1234-:R-:W-:Y:S05]  /*0be0*/  @P0 BRA `(.L_x_129) ;  /* 0x00000000004c0947 */ /* 0x01efea0003800000 */
[----:B------:R-:W0:Y:S01]  /*0bf0*/  I2F.U32.RP R18, R5 ;  /* 0x0000000500127306 */ /* 0x000e220000209000 */
[----:B------:R-:W-:Y:S01]  /*0c00*/  IMAD.MOV R15, RZ, RZ, -R5 ;  /* 0x000000ffff0f7224 */ /* 0x000fe200078e0a05 */
[----:B------:R-:W-:Y:S01]  /*0c10*/  ISETP.NE.U32.AND P1, PT, R5, RZ, PT ;  /* 0x000000ff0500720c */ /* 0x000fe20003f25070 */
[----:B------:R-:W-:-:S05]  /*0c20*/  IMAD.MOV.U32 R37, RZ, RZ, RZ ;  /* 0x000000ffff257224 */ /* 0x000fca00078e00ff */
[----:B0-----:R-:W0:Y:S02]  /*0c30*/  MUFU.RCP R18, R18 ;  /* 0x0000001200127308 */ /* 0x001e240000001000 */
[----:B0-----:R-:W-:-:S06]  /*0c40*/  VIADD R16, R18, 0xffffffe ;  /* 0x0ffffffe12107836 */ /* 0x001fcc0000000000 */
[----:B------:R0:W1:Y:S02]  /*0c50*/  F2I.FTZ.U32.TRUNC.NTZ R17, R16 ;  /* 0x0000001000117305 */ /* 0x000064000021f000 */
[----:B0-----:R-:W-:Y:S02]  /*0c60*/  IMAD.MOV.U32 R16, RZ, RZ, RZ ;  /* 0x000000ffff107224 */ /* 0x001fe400078e00ff */
[----:B-1----:R-:W-:-:S04]  /*0c70*/  IMAD R15, R15, R17, RZ ;  /* 0x000000110f0f7224 */ /* 0x002fc800078e02ff */
[----:B------:R-:W-:-:S06]  /*0c80*/  IMAD.HI.U32 R15, R17, R15, R16 ;  /* 0x0000000f110f7227 */ /* 0x000fcc00078e0010 */
[----:B------:R-:W-:-:S05]  /*0c90*/  IMAD.HI.U32 R15, R15, R30, RZ ;  /* 0x0000001e0f0f7227 */ /* 0x000fca00078e00ff */
[----:B------:R-:W-:-:S05]  /*0ca0*/  IADD3 R15, PT, PT, -R15, RZ, RZ ;  /* 0x000000ff0f0f7210 */ /* 0x000fca0007ffe1ff */
[----:B------:R-:W-:-:S05]  /*0cb0*/  IMAD R36, R5, R15, R30 ;  /* 0x0000000f05247224 */ /* 0x000fca00078e021e */
[----:B------:R-:W-:-:S13]  /*0cc0*/  ISETP.GE.U32.AND P0, PT, R36, R5, PT ;  /* 0x000000052400720c */ /* 0x000fda0003f06070 */
[----:B------:R-:W-:-:S05]  /*0cd0*/  @P0 IMAD.IADD R36, R36, 0x1, -R5 ;  /* 0x0000000124240824 */ /* 0x000fca00078e0a05 */
[----:B------:R-:W-:-:S13]  /*0ce0*/  ISETP.GE.U32.AND P0, PT, R36, R5, PT ;  /* 0x000000052400720c */ /* 0x000fda0003f06070 */
[----:B------:R-:W-:Y:S01]  /*0cf0*/  @P0 IMAD.IADD R36, R36, 0x1, -R5 ;  /* 0x0000000124240824 */ /* 0x000fe200078e0a05 */
[----:B------:R-:W-:Y:S01]  /*0d00*/  @!P1 LOP3.LUT R36, RZ, R5, RZ, 0x33, !PT ;  /* 0x00000005ff249212 */ /* 0x000fe200078e33ff */
[----:B------:R-:W-:Y:S06]  /*0d10*/  BRA `(.L_x_130) ;  /* 0x0000000000147947 */ /* 0x000fec0003800000 */
.L_x_129:
[----:B------:R-:W-:Y:S01]  /*0d20*/  IMAD.MOV.U32 R33, RZ, RZ, R31 ;  /* 0x000000ffff217224 */ /* 0x000fe200078e001f */
[----:B------:R-:W-:Y:S01]  /*0d30*/  MOV R34, R5 ;  /* 0x0000000500227202 */ /* 0x000fe20000000f00 */
[----:B------:R-:W-:Y:S01]  /*0d40*/  IMAD.MOV.U32 R31, RZ, RZ, RZ ;  /* 0x000000ffff1f7224 */ /* 0x000fe200078e00ff */
[----:B------:R-:W-:-:S07]  /*0d50*/  MOV R32, 0xd70 ;  /* 0x00000d7000207802 */ /* 0x000fce0000000f00 */
[----:B------:R-:W-:Y:S05]  /*0d60*/  CALL.REL.NOINC `($__internal_1_$__cuda_sm20_rem_u64) ;  /* 0x0000004400f47944 */ /* 0x000fea0003c00000 */
.L_x_130:
[----:B------:R-:W-:Y:S05]  /*0d70*/  BSYNC.RECONVERGENT B1 ;  /* 0x0000000000017941 */ /* 0x000fea0003800200 */
.L_x_128:
[----:B------:R-:W-:-:S04]  /*0d80*/  ISETP.NE.U32.AND P0, PT, R36, RZ, PT ;  /* 0x000000ff2400720c */ /* 0x000fc80003f05070 */
[----:B------:R-:W-:-:S13]  /*0d90*/  ISETP.NE.AND.EX P0, PT, R37, RZ, PT, P0 ;  /* 0x000000ff2500720c */ /* 0x000fda0003f05300 */
[----:B------:R-:W-:Y:S05]  /*0da0*/  @!P0 BRA `(.L_x_131) ;  /* 0x00000044003c8947 */ /* 0x000fea0003800000 */
[-C--:B------:R-:W-:Y:S01]  /*0db0*/  IABS R18, R5.reuse ;  /* 0x0000000500127213 */ /* 0x080fe20000000000 */
[----:B------:R-:W0:Y:S01]  /*0dc0*/  LDCU UR4, c[0x0][0x3e0] ;  /* 0x00007c00ff0477ac */ /* 0x000e220008000800 */
[----:B------:R-:W-:Y:S02]  /*0dd0*/  IABS R16, R5 ;  /* 0x0000000500107213 */ /* 0x000fe40000000000 */
[----:B------:R-:W1:Y:S01]  /*0de0*/  I2F.U32.RP R15, R18 ;  /* 0x00000012000f7306 */ /* 0x000e620000209000 */
[----:B------:R-:W-:Y:S02]  /*0df0*/  IABS R20, R36 ;  /* 0x0000002400147213 */ /* 0x000fe40000000000 */
[----:B------:R-:W-:Y:S02]  /*0e00*/  IMAD.MOV R21, RZ, RZ, -R16 ;  /* 0x000000ffff157224 */ /* 0x000fe400078e0a10 */
[----:B------:R-:W-:Y:S01]  /*0e10*/  HFMA2 R16, -RZ, RZ, 0, 0 ;  /* 0x00000000ff107431 */ /* 0x000fe200000001ff */
[----:B------:R-:W-:-:S02]  /*0e20*/  ISETP.GE.AND P1, PT, R36, RZ, PT ;  /* 0x000000ff2400720c */ /* 0x000fc40003f26270 */
[----:B------:R-:W-:Y:S01]  /*0e30*/  ISETP.NE.U32.AND P2, PT, R5, RZ, PT ;  /* 0x000000ff0500720c */ /* 0x000fe20003f45070 */
[----:B-1----:R-:W1:Y:S02]  /*0e40*/  MUFU.RCP R15, R15 ;  /* 0x0000000f000f7308 */ /* 0x002e640000001000 */
[----:B-1----:R-:W-:-:S06]  /*0e50*/  VIADD R17, R15, 0xffffffe ;  /* 0x0ffffffe0f117836 */ /* 0x002fcc0000000000 */
[----:B------:R-:W1:Y:S02]  /*0e60*/  F2I.FTZ.U32.TRUNC.NTZ R17, R17 ;  /* 0x0000001100117305 */ /* 0x000e64000021f000 */
[----:B-1----:R-:W-:-:S04]  /*0e70*/  IMAD.MOV R19, RZ, RZ, -R17 ;  /* 0x000000ffff137224 */ /* 0x002fc800078e0a11 */
[----:B------:R-:W-:-:S04]  /*0e80*/  IMAD R19, R19, R18, RZ ;  /* 0x0000001213137224 */ /* 0x000fc800078e02ff */
[----:B------:R-:W-:-:S04]  /*0e90*/  IMAD.HI.U32 R19, R17, R19, R16 ;  /* 0x0000001311137227 */ /* 0x000fc800078e0010 */
[----:B------:R-:W-:Y:S02]  /*0ea0*/  IMAD.MOV.U32 R16, RZ, RZ, R20 ;  /* 0x000000ffff107224 */ /* 0x000fe400078e0014 */
[----:B------:R-:W1:Y:S01]  /*0eb0*/  I2F.U32.RP R20, R5 ;  /* 0x0000000500147306 */ /* 0x000e620000209000 */
[----:B------:R-:W-:Y:S02]  /*0ec0*/  IMAD.MOV.U32 R17, RZ, RZ, R21 ;  /* 0x000000ffff117224 */ /* 0x000fe400078e0015 */
[----:B------:R-:W-:Y:S01]  /*0ed0*/  IMAD.HI.U32 R15, R19, R16, RZ ;  /* 0x00000010130f7227 */ /* 0x000fe200078e00ff */
[----:B------:R-:W-:-:S03]  /*0ee0*/  LOP3.LUT R19, RZ, R5, RZ, 0x33, !PT ;  /* 0x00000005ff137212 */ /* 0x000fc600078e33ff */
[----:B------:R-:W-:Y:S02]  /*0ef0*/  IMAD R15, R15, R17, R16 ;  /* 0x000000110f0f7224 */ /* 0x000fe400078e0210 */
[----:B------:R-:W-:-:S03]  /*0f00*/  IMAD.MOV R21, RZ, RZ, -R5 ;  /* 0x000000ffff157224 */ /* 0x000fc600078e0a05 */
[----:B------:R-:W-:Y:S01]  /*0f10*/  ISETP.GT.U32.AND P0, PT, R18, R15, PT ;  /* 0x0000000f1200720c */ /* 0x000fe20003f04070 */
[----:B-1----:R-:W1:-:S12]  /*0f20*/  MUFU.RCP R20, R20 ;  /* 0x0000001400147308 */ /* 0x002e580000001000 */
[----:B------:R-:W-:-:S05]  /*0f30*/  @!P0 IMAD.IADD R15, R15, 0x1, -R18 ;  /* 0x000000010f0f8824 */ /* 0x000fca00078e0a12 */
[----:B------:R-:W-:Y:S01]  /*0f40*/  ISETP.GT.U32.AND P0, PT, R18, R15, PT ;  /* 0x0000000f1200720c */ /* 0x000fe20003f04070 */
[----:B-1----:R-:W-:-:S04]  /*0f50*/  VIADD R16, R20, 0xffffffe ;  /* 0x0ffffffe14107836 */ /* 0x002fc80000000000 */
[----:B------:R1:W2:Y:S08]  /*0f60*/  F2I.FTZ.U32.TRUNC.NTZ R17, R16 ;  /* 0x0000001000117305 */ /* 0x0002b0000021f000 */
[----:B------:R-:W-:Y:S02]  /*0f70*/  @!P0 IADD3 R15, PT, PT, R15, -R18, RZ ;  /* 0x800000120f0f8210 */ /* 0x000fe40007ffe0ff */
[----:B------:R-:W-:Y:S01]  /*0f80*/  ISETP.NE.AND P0, PT, R5, RZ, PT ;  /* 0x000000ff0500720c */ /* 0x000fe20003f05270 */
[----:B-1----:R-:W-:-:S02]  /*0f90*/  IMAD.MOV.U32 R16, RZ, RZ, RZ ;  /* 0x000000ffff107224 */ /* 0x002fc400078e00ff */
[----:B------:R-:W-:Y:S02]  /*0fa0*/  @!P1 IMAD.MOV R15, RZ, RZ, -R15 ;  /* 0x000000ffff0f9224 */ /* 0x000fe400078e0a0f */
[----:B--2---:R-:W-:-:S03]  /*0fb0*/  IMAD R21, R21, R17, RZ ;  /* 0x0000001115157224 */ /* 0x004fc600078e02ff */
[----:B------:R-:W-:Y:S01]  /*0fc0*/  SEL R18, R19, R15, !P0 ;  /* 0x0000000f13127207 */ /* 0x000fe20004000000 */
[----:B------:R-:W-:-:S04]  /*0fd0*/  IMAD.HI.U32 R15, R17, R21, R16 ;  /* 0x00000015110f7227 */ /* 0x000fc800078e0010 */
[----:B------:R-:W-:-:S04]  /*0fe0*/  IMAD.IADD R18, R5, 0x1, R18 ;  /* 0x0000000105127824 */ /* 0x000fc800078e0212 */
[----:B------:R-:W-:-:S05]  /*0ff0*/  IMAD.HI.U32 R15, R15, R18, RZ ;  /* 0x000000120f0f7227 */ /* 0x000fca00078e00ff */
[----:B------:R-:W-:-:S05]  /*1000*/  IADD3 R15, PT, PT, -R15, RZ, RZ ;  /* 0x000000ff0f0f7210 */ /* 0x000fca0007ffe1ff */
[----:B------:R-:W-:Y:S02]  /*1010*/  IMAD R18, R5, R15, R18 ;  /* 0x0000000f05127224 */ /* 0x000fe400078e0212 */
[----:B0-----:R-:W-:-:S03]  /*1020*/  IMAD.U32 R15, RZ, RZ, UR4 ;  /* 0x00000004ff0f7e24 */ /* 0x001fc6000f8e00ff */
[----:B------:R-:W-:Y:S02]  /*1030*/  ISETP.GE.U32.AND P0, PT, R18, R5, PT ;  /* 0x000000051200720c */ /* 0x000fe40003f06070 */
[----:B------:R-:W-:-:S11]  /*1040*/  ISETP.GE.U32.AND P1, PT, R0, R15, PT ;  /* 0x0000000f0000720c */ /* 0x000fd60003f26070 */
[----:B------:R-:W-:-:S05]  /*1050*/  @P0 IMAD.IADD R18, R18, 0x1, -R5 ;  /* 0x0000000112120824 */ /* 0x000fca00078e0a05 */
[----:B------:R-:W-:-:S13]  /*1060*/  ISETP.GE.U32.AND P0, PT, R18, R5, PT ;  /* 0x000000051200720c */ /* 0x000fda0003f06070 */
[----:B------:R-:W-:-:S05]  /*1070*/  @P0 IMAD.IADD R18, R18, 0x1, -R5 ;  /* 0x0000000112120824 */ /* 0x000fca00078e0a05 */
[----:B------:R-:W-:Y:S01]  /*1080*/  SEL R18, R19, R18, !P2 ;  /* 0x0000001213127207 */ /* 0x000fe20005000000 */
[----:B------:R-:W-:Y:S06]  /*1090*/  @P1 BRA `(.L_x_132) ;  /* 0x0000000000a41947 */ /* 0x000fec0003800000 */
[----:B------:R-:W-:-:S07]  /*10a0*/  IMAD.MOV.U32 R19, RZ, RZ, R0 ;  /* 0x000000ffff137224 */ /* 0x000fce00078e0000 */
.L_x_139:
[----:B0-----:R-:W-:Y:S01]  /*10b0*/  IADD3 R16, PT, PT, -R18, R19, RZ ;  /* 0x0000001312107210 */ /* 0x001fe20007ffe1ff */
[----:B------:R-:W-:Y:S01]  /*10c0*/  BSSY.RECONVERGENT B1, `(.L_x_133) ;  /* 0x000000a000017945 */ /* 0x000fe20003800200 */
[----:B------:R-:W-:Y:S02]  /*10d0*/  PRMT R20, RZ, 0x7610, R20 ;  /* 0x00007610ff147816 */ /* 0x000fe40000000014 */
[----:B------:R-:W-:-:S13]  /*10e0*/  ISETP.GT.AND P0, PT, R16, -0x1, PT ;  /* 0xffffffff1000780c */ /* 0x000fda0003f04270 */
[----:B------:R-:W-:Y:S05]  /*10f0*/  @P0 BRA `(.L_x_134) ;  /* 0x0000000000180947 */ /* 0x000fea0003800000 */
[----:B------:R-:W0:Y:S01]  /*1100*/  LDC R15, c[0x0][0x3e0] ;  /* 0x0000f800ff0f7b82 */ /* 0x000e220000000800 */
[----:B------:R-:W-:-:S07]  /*1110*/  PRMT R20, RZ, 0x7610, R20 ;  /* 0x00007610ff147816 */ /* 0x000fce0000000014 */
.L_x_135:
[----:B0-----:R-:W-:Y:S01]  /*1120*/  IMAD.IADD R16, R16, 0x1, R15 ;  /* 0x0000000110107824 */ /* 0x001fe200078e020f */
[----:B------:R-:W-:-:S04]  /*1130*/  LOP3.LUT R20, R20, 0x1, RZ, 0x3c, !PT ;  /* 0x0000000114147812 */ /* 0x000fc800078e3cff */
[----:B------:R-:W-:-:S13]  /*1140*/  ISETP.GE.AND P0, PT, R16, RZ, PT ;  /* 0x000000ff1000720c */ /* 0x000fda0003f06270 */
[----:B------:R-:W-:Y:S05]  /*1150*/  @!P0 BRA `(.L_x_135) ;  /* 0xfffffffc00f08947 */ /* 0x000fea000383ffff */
.L_x_134:
[----:B------:R-:W-:Y:S05]  /*1160*/  BSYNC.RECONVERGENT B1 ;  /* 0x0000000000017941 */ /* 0x000fea0003800200 */
.L_x_133:
[----:B------:R-:W0:Y:S01]  /*1170*/  LDCU UR4, c[0x0][0x3e0] ;  /* 0x00007c00ff0477ac */ /* 0x000e220008000800 */
[----:B------:R-:W-:Y:S01]  /*1180*/  BSSY.RECONVERGENT B1, `(.L_x_136) ;  /* 0x0000009000017945 */ /* 0x000fe20003800200 */
[----:B0-----:R-:W-:-:S05]  /*1190*/  IMAD.U32 R15, RZ, RZ, UR4 ;  /* 0x00000004ff0f7e24 */ /* 0x001fca000f8e00ff */
[----:B------:R-:W-:-:S13]  /*11a0*/  ISETP.GE.AND P0, PT, R16, R15, PT ;  /* 0x0000000f1000720c */ /* 0x000fda0003f06270 */
[----:B------:R-:W-:Y:S05]  /*11b0*/  @!P0 BRA `(.L_x_137) ;  /* 0x0000000000148947 */ /* 0x000fea0003800000 */
.L_x_138:
[----:B------:R-:W-:Y:S01]  /*11c0*/  IMAD.IADD R16, R16, 0x1, -R15 ;  /* 0x0000000110107824 */ /* 0x000fe200078e0a0f */
[----:B------:R-:W-:-:S04]  /*11d0*/  LOP3.LUT P0, RZ, R20, 0xff, RZ, 0xc0, !PT ;  /* 0x000000ff14ff7812 */ /* 0x000fc8000780c0ff */
[----:B------:R-:W-:Y:S02]  /*11e0*/  ISETP.GE.AND P1, PT, R16, R15, PT ;  /* 0x0000000f1000720c */ /* 0x000fe40003f26270 */
[----:B------:R-:W-:-:S11]  /*11f0*/  SEL R20, RZ, 0x1, P0 ;  /* 0x00000001ff147807 */ /* 0x000fd60000000000 */
[----:B------:R-:W-:Y:S05]  /*1200*/  @P1 BRA `(.L_x_138) ;  /* 0xfffffffc00ec1947 */ /* 0x000fea000383ffff */
.L_x_137:
[----:B------:R-:W-:Y:S05]  /*1210*/  BSYNC.RECONVERGENT B1 ;  /* 0x0000000000017941 */ /* 0x000fea0003800200 */
.L_x_136:
[----:B------:R-:W-:Y:S01]  /*1220*/  LEA R21, R16, UR6, 0x3 ;  /* 0x0000000610157c11 */ /* 0x000fe2000f8e18ff */
[----:B------:R-:W0:Y:S04]  /*1230*/  LDCU.64 UR4, c[0x0][0x3c8] ;  /* 0x00007900ff0477ac */ /* 0x000e280008000a00 */
[----:B------:R1:W2:Y:S02]  /*1240*/  LDS.64 R16, [R21+0x8] ;  /* 0x0000080015107984 */ /* 0x0002a40000000a00 */
[----:B-1----:R-:W-:Y:S01]  /*1250*/  IMAD R21, R19, 0x8, R6 ;  /* 0x0000000813157824 */ /* 0x002fe200078e0206 */
[----:B------:R-:W-:Y:S02]  /*1260*/  IADD3 R19, PT, PT, R3, R19, RZ ;  /* 0x0000001303137210 */ /* 0x000fe40007ffe0ff */
[----:B--2---:R-:W-:-:S02]  /*1270*/  ISETP.NE.U32.AND P0, PT, R16, RZ, PT ;  /* 0x000000ff1000720c */ /* 0x004fc40003f05070 */
[----:B0-----:R-:W-:Y:S02]  /*1280*/  IADD3 R23, P1, PT, -R16, UR4, RZ ;  /* 0x0000000410177c10 */ /* 0x001fe4000ff3e1ff */
[C---:B------:R-:W-:Y:S02]  /*1290*/  ISETP.NE.AND.EX P0, PT, R17.reuse, RZ, PT, P0 ;  /* 0x000000ff1100720c */ /* 0x040fe40003f05300 */
[----:B------:R-:W-:Y:S02]  /*12a0*/  IADD3.X R25, PT, PT, ~R17, UR5, RZ, P1, !PT ;  /* 0x0000000511197c10 */ /* 0x000fe40008ffe5ff */
[----:B------:R-:W-:Y:S02]  /*12b0*/  LOP3.LUT P1, RZ, R20, 0xff, RZ, 0xc0, !PT ;  /* 0x000000ff14ff7812 */ /* 0x000fe4000782c0ff */
[----:B------:R-:W-:Y:S02]  /*12c0*/  SEL R23, R23, RZ, P0 ;  /* 0x000000ff17177207 */ /* 0x000fe40000000000 */
[----:B------:R-:W-:-:S02]  /*12d0*/  SEL R25, R25, RZ, P0 ;  /* 0x000000ff19197207 */ /* 0x000fc40000000000 */
[----:B------:R-:W-:Y:S02]  /*12e0*/  SEL R16, R16, R23, !P1 ;  /* 0x0000001710107207 */ /* 0x000fe40004800000 */
[----:B------:R-:W-:Y:S02]  /*12f0*/  SEL R17, R17, R25, !P1 ;  /* 0x0000001911117207 */ /* 0x000fe40004800000 */
[----:B------:R-:W-:-:S03]  /*1300*/  ISETP.GE.U32.AND P0, PT, R19, R15, PT ;  /* 0x0000000f1300720c */ /* 0x000fc60003f06070 */
[----:B------:R0:W-:Y:S10]  /*1310*/  STS.64 [R21+0x8], R16 ;  /* 0x0000081015007388 */ /* 0x0001f40000000a00 */
[----:B------:R-:W-:Y:S05]  /*1320*/  @!P0 BRA `(.L_x_139) ;  /* 0xfffffffc00608947 */ /* 0x000fea000383ffff */
.L_x_132:
[----:B------:R-:W-:Y:S01]  /*1330*/  ISETP.GE.U32.AND P0, PT, R0, R15, PT ;  /* 0x0000000f0000720c */ /* 0x000fe20003f06070 */
[----:B------:R-:W-:Y:S05]  /*1340*/  WARPSYNC.ALL ;  /* 0x0000000000007948 */ /* 0x000fea0003800000 */
[----:B------:R-:W-:Y:S06]  /*1350*/  BAR.SYNC.DEFER_BLOCKING 0x0 ;  /* 0x0000000000007b1d */ /* 0x000fec0000010000 */
[----:B------:R-:W-:Y:S04]  /*1360*/  BSSY.RECONVERGENT B1, `(.L_x_140) ;  /* 0x000002b000017945 */ /* 0x000fe80003800200 */
[----:B------:R-:W-:Y:S05]  /*1370*/  @P0 BRA `(.L_x_141) ;  /* 0x0000000000a40947 */ /* 0x000fea0003800000 */
[----:B------:R-:W-:-:S07]  /*1380*/  IMAD.MOV.U32 R20, RZ, RZ, R0 ;  /* 0x000000ffff147224 */ /* 0x000fce00078e0000 */
.L_x_148:
[----:B0-----:R-:W-:Y:S01]  /*1390*/  IMAD.IADD R16, R20, 0x1, -R18 ;  /* 0x0000000114107824 */ /* 0x001fe200078e0a12 */
[----:B------:R-:W-:Y:S01]  /*13a0*/  BSSY.RECONVERGENT B2, `(.L_x_142) ;  /* 0x000000a000027945 */ /* 0x000fe20003800200 */
[----:B------:R-:W-:-:S03]  /*13b0*/  PRMT R19, RZ, 0x7610, R19 ;  /* 0x00007610ff137816 */ /* 0x000fc60000000013 */
[----:B------:R-:W-:-:S13]  /*13c0*/  ISETP.GT.AND P0, PT, R16, -0x1, PT ;  /* 0xffffffff1000780c */ /* 0x000fda0003f04270 */
[----:B------:R-:W-:Y:S05]  /*13d0*/  @P0 BRA `(.L_x_143) ;  /* 0x0000000000180947 */ /* 0x000fea0003800000 */
[----:B------:R-:W0:Y:S01]  /*13e0*/  LDC R15, c[0x0][0x3e0] ;  /* 0x0000f800ff0f7b82 */ /* 0x000e220000000800 */
[----:B------:R-:W-:-:S07]  /*13f0*/  PRMT R19, RZ, 0x7610, R19 ;  /* 0x00007610ff137816 */ /* 0x000fce0000000013 */
.L_x_144:
[----:B0-----:R-:W-:Y:S01]  /*1400*/  IMAD.IADD R16, R16, 0x1, R15 ;  /* 0x0000000110107824 */ /* 0x001fe200078e020f */
[----:B------:R-:W-:-:S04]  /*1410*/  LOP3.LUT R19, R19, 0x1, RZ, 0x3c, !PT ;  /* 0x0000000113137812 */ /* 0x000fc800078e3cff */
[----:B------:R-:W-:-:S13]  /*1420*/  ISETP.GE.AND P0, PT, R16, RZ, PT ;  /* 0x000000ff1000720c */ /* 0x000fda0003f06270 */
[----:B------:R-:W-:Y:S05]  /*1430*/  @!P0 BRA `(.L_x_144) ;  /* 0xfffffffc00f08947 */ /* 0x000fea000383ffff */
.L_x_143:
[----:B------:R-:W-:Y:S05]  /*1440*/  BSYNC.RECONVERGENT B2 ;  /* 0x0000000000027941 */ /* 0x000fea0003800200 */
.L_x_142:
[----:B------:R-:W0:Y:S01]  /*1450*/  LDCU UR4, c[0x0][0x3e0] ;  /* 0x00007c00ff0477ac */ /* 0x000e220008000800 */
[----:B------:R-:W-:Y:S01]  /*1460*/  BSSY.RECONVERGENT B2, `(.L_x_145) ;  /* 0x0000009000027945 */ /* 0x000fe20003800200 */
[----:B0-----:R-:W-:-:S05]  /*1470*/  IMAD.U32 R15, RZ, RZ, UR4 ;  /* 0x00000004ff0f7e24 */ /* 0x001fca000f8e00ff */
[----:B------:R-:W-:-:S13]  /*1480*/  ISETP.GE.AND P0, PT, R16, R15, PT ;  /* 0x0000000f1000720c */ /* 0x000fda0003f06270 */
[----:B------:R-:W-:Y:S05]  /*1490*/  @!P0 BRA `(.L_x_146) ;  /* 0x0000000000148947 */ /* 0x000fea0003800000 */
.L_x_147:
[-C--:B------:R-:W-:Y:S02]  /*14a0*/  IADD3 R16, PT, PT, R16, -R15.reuse, RZ ;  /* 0x8000000f10107210 */ /* 0x080fe40007ffe0ff */
[----:B------:R-:W-:Y:S02]  /*14b0*/  LOP3.LUT P0, RZ, R19, 0xff, RZ, 0xc0, !PT ;  /* 0x000000ff13ff7812 */ /* 0x000fe4000780c0ff */
[----:B------:R-:W-:Y:S02]  /*14c0*/  ISETP.GE.AND P1, PT, R16, R15, PT ;  /* 0x0000000f1000720c */ /* 0x000fe40003f26270 */
[----:B------:R-:W-:-:S11]  /*14d0*/  SEL R19, RZ, 0x1, P0 ;  /* 0x00000001ff137807 */ /* 0x000fd60000000000 */
[----:B------:R-:W-:Y:S05]  /*14e0*/  @P1 BRA `(.L_x_147) ;  /* 0xfffffffc00ec1947 */ /* 0x000fea000383ffff */
.L_x_146:
[----:B------:R-:W-:Y:S05]  /*14f0*/  BSYNC.RECONVERGENT B2 ;  /* 0x0000000000027941 */ /* 0x000fea0003800200 */
.L_x_145:
[----:B------:R-:W-:Y:S01]  /*1500*/  IMAD R21, R16, 0x8, R4 ;  /* 0x0000000810157824 */ /* 0x000fe200078e0204 */
[----:B------:R-:W0:Y:S04]  /*1510*/  LDCU.64 UR4, c[0x0][0x3c8] ;  /* 0x00007900ff0477ac */ /* 0x000e280008000a00 */
[----:B------:R-:W1:Y:S02]  /*1520*/  LDS.64 R16, [R21+0x8] ;  /* 0x0000080015107984 */ /* 0x000e640000000a00 */
        /* <DEDUP_REMOVED lines=10> */
[----:B------:R-:W-:-:S04]  /*15d0*/  IMAD.IADD R20, R3, 0x1, R20 ;  /* 0x0000000103147824 */ /* 0x000fc800078e0214 */
[----:B------:R1:W-:Y:S01]  /*15e0*/  STS.64 [R19+0x8], R16 ;  /* 0x0000081013007388 */ /* 0x0003e20000000a00 */
[----:B------:R-:W-:-:S13]  /*15f0*/  ISETP.GE.U32.AND P0, PT, R20, R15, PT ;  /* 0x0000000f1400720c */ /* 0x000fda0003f06070 */
[----:B-1----:R-:W-:Y:S05]  /*1600*/  @!P0 BRA `(.L_x_148) ;  /* 0xfffffffc00608947 */ /* 0x002fea000383ffff */
.L_x_141:
[----:B------:R-:W-:Y:S05]  /*1610*/  BSYNC.RECONVERGENT B1 ;  /* 0x0000000000017941 */ /* 0x000fea0003800200 */
.L_x_140:
[----:B------:R-:W1:Y:S08]  /*1620*/  LDC.64 R26, c[0x0][0x398] ;  /* 0x0000e600ff1a7b82 */ /* 0x000e700000000a00 */
[----:B------:R-:W-:Y:S01]  /*1630*/  BAR.SYNC.DEFER_BLOCKING 0x0 ;  /* 0x0000000000007b1d */ /* 0x000fe20000010000 */
[----:B------:R-:W-:-:S05]  /*1640*/  ISETP.GE.U32.AND P1, PT, R0, R15, PT ;  /* 0x0000000f0000720c */ /* 0x000fca0003f26070 */
[----:B------:R-:W-:Y:S08]  /*1650*/  BSSY.RECONVERGENT B1, `(.L_x_149) ;  /* 0x000001f000017945 */ /* 0x000ff00003800200 */
[----:B------:R-:W-:Y:S05]  /*1660*/  @P1 BRA `(.L_x_150) ;  /* 0x0000000000741947 */ /* 0x000fea0003800000 */
[----:B------:R-:W-:-:S07]  /*1670*/  IMAD.MOV.U32 R24, RZ, RZ, R0 ;  /* 0x000000ffff187224 */ /* 0x000fce00078e0000 */
.L_x_151:
[C---:B------:R-:W-:Y:S01]  /*1680*/  LEA R18, R24.reuse, R6, 0x3 ;  /* 0x0000000618127211 */ /* 0x040fe200078e18ff */
[----:B0-2---:R-:W0:Y:S01]  /*1690*/  LDC.64 R16, c[0x0][0x3c8] ;  /* 0x0000f200ff107b82 */ /* 0x005e220000000a00 */
[----:B------:R-:W-:-:S04]  /*16a0*/  LEA R22, R24, UR6, 0x3 ;  /* 0x0000000618167c11 */ /* 0x000fc8000f8e18ff */
[----:B------:R-:W-:Y:S04]  /*16b0*/  LDS.64 R18, [R18+0x8] ;  /* 0x0000080012127984 */ /* 0x000fe80000000a00 */
[----:B------:R-:W2:Y:S02]  /*16c0*/  LDS.64 R20, [R22+0x8] ;  /* 0x0000080016147984 */ /* 0x000ea40000000a00 */
[----:B--2---:R-:W-:-:S04]  /*16d0*/  ISETP.GE.U32.AND P0, PT, R18, R20, PT ;  /* 0x000000141200720c */ /* 0x004fc80003f06070 */
[----:B------:R-:W-:-:S04]  /*16e0*/  ISETP.GE.U32.AND.EX P0, PT, R19, R21, PT, P0 ;  /* 0x000000151300720c */ /* 0x000fc80003f06100 */
[----:B0-----:R-:W-:Y:S02]  /*16f0*/  SEL R23, R16, RZ, !P0 ;  /* 0x000000ff10177207 */ /* 0x001fe40004000000 */
[----:B------:R-:W-:Y:S02]  /*1700*/  SEL R25, R17, RZ, !P0 ;  /* 0x000000ff11197207 */ /* 0x000fe40004000000 */
[----:B------:R-:W-:Y:S01]  /*1710*/  IADD3 R20, P0, P2, R23, R18, -R20 ;  /* 0x0000001217147210 */ /* 0x000fe20007a1e814 */
[----:B------:R-:W-:-:S03]  /*1720*/  IMAD R23, R24, 0x8, R4 ;  /* 0x0000000818177824 */ /* 0x000fc600078e0204 */
[----:B------:R-:W-:Y:S01]  /*1730*/  IADD3.X R21, PT, PT, R25, R19, ~R21, P0, P2 ;  /* 0x0000001319157210 */ /* 0x000fe200007e4c15 */
[C---:B------:R-:W-:Y:S02]  /*1740*/  IMAD R25, R24.reuse, 0x8, R8 ;  /* 0x0000000818197824 */ /* 0x040fe400078e0208 */
[----:B------:R-:W-:-:S03]  /*1750*/  IMAD R19, R24, 0x8, R7 ;  /* 0x0000000818137824 */ /* 0x000fc600078e0207 */
[----:B------:R-:W-:Y:S04]  /*1760*/  STS.64 [R25+0x8], R20 ;  /* 0x0000081419007388 */ /* 0x000fe80000000a00 */
[----:B------:R-:W-:Y:S04]  /*1770*/  LDS.64 R18, [R19+0x8] ;  /* 0x0000080013127984 */ /* 0x000fe80000000a00 */
[----:B------:R-:W0:Y:S02]  /*1780*/  LDS.64 R22, [R23+0x8] ;  /* 0x0000080017167984 */ /* 0x000e240000000a00 */
[----:B0-----:R-:W-:-:S04]  /*1790*/  ISETP.GE.U32.AND P0, PT, R18, R22, PT ;  /* 0x000000161200720c */ /* 0x001fc80003f06070 */
[----:B------:R-:W-:-:S04]  /*17a0*/  ISETP.GE.U32.AND.EX P0, PT, R19, R23, PT, P0 ;  /* 0x000000171300720c */ /* 0x000fc80003f06100 */
[----:B------:R-:W-:Y:S02]  /*17b0*/  SEL R29, R16, RZ, !P0 ;  /* 0x000000ff101d7207 */ /* 0x000fe40004000000 */
[----:B------:R-:W-:Y:S02]  /*17c0*/  SEL R17, R17, RZ, !P0 ;  /* 0x000000ff11117207 */ /* 0x000fe40004000000 */
[----:B------:R-:W-:Y:S01]  /*17d0*/  IADD3 R16, P0, P2, R29, R18, -R22 ;  /* 0x000000121d107210 */ /* 0x000fe20007a1e816 */
[----:B------:R-:W-:Y:S01]  /*17e0*/  IMAD R29, R24, 0x8, R9 ;  /* 0x00000008181d7824 */ /* 0x000fe200078e0209 */
[----:B------:R-:W-:Y:S02]  /*17f0*/  IADD3 R24, PT, PT, R3, R24, RZ ;  /* 0x0000001803187210 */ /* 0x000fe40007ffe0ff */
[----:B------:R-:W-:Y:S02]  /*1800*/  IADD3.X R17, PT, PT, R17, R19, ~R23, P0, P2 ;  /* 0x0000001311117210 */ /* 0x000fe400007e4c17 */
[----:B------:R-:W-:-:S03]  /*1810*/  ISETP.GE.U32.AND P0, PT, R24, R15, PT ;  /* 0x0000000f1800720c */ /* 0x000fc60003f06070 */
[----:B------:R2:W-:Y:S10]  /*1820*/  STS.64 [R29+0x8], R16 ;  /* 0x000008101d007388 */ /* 0x0005f40000000a00 */
[----:B------:R-:W-:Y:S05]  /*1830*/  @!P0 BRA `(.L_x_151) ;  /* 0xfffffffc00908947 */ /* 0x000fea000383ffff */
.L_x_150:
[----:B------:R-:W-:Y:S05]  /*1840*/  BSYNC.RECONVERGENT B1 ;  /* 0x0000000000017941 */ /* 0x000fea0003800200 */
.L_x_149:
[----:B------:R-:W-:Y:S06]  /*1850*/  BAR.SYNC.DEFER_BLOCKING 0x0 ;  /* 0x0000000000007b1d */ /* 0x000fec0000010000 */
[----:B------:R-:W-:Y:S04]  /*1860*/  BSSY.RECONVERGENT B1, `(.L_x_152) ;  /* 0x000000a000017945 */ /* 0x000fe80003800200 */
[----:B------:R-:W-:Y:S05]  /*1870*/  @P1 BRA `(.L_x_153) ;  /* 0x0000000000201947 */ /* 0x000fea0003800000 */
[----:B0-2---:R-:W-:-:S07]  /*1880*/  IMAD.MOV.U32 R16, RZ, RZ, R0 ;  /* 0x000000ffff107224 */ /* 0x005fce00078e0000 */
.L_x_154:
[C---:B------:R-:W-:Y:S02]  /*1890*/  IMAD R17, R16.reuse, 0x8, R6 ;  /* 0x0000000810117824 */ /* 0x040fe400078e0206 */
[----:B------:R-:W-:Y:S02]  /*18a0*/  IMAD R18, R16, 0x8, R7 ;  /* 0x0000000810127824 */ /* 0x000fe400078e0207 */
[----:B------:R-:W-:Y:S01]  /*18b0*/  IMAD.IADD R16, R3, 0x1, R16 ;  /* 0x0000000103107824 */ /* 0x000fe200078e0210 */
[----:B------:R3:W-:Y:S04]  /*18c0*/  STS.64 [R17+0x8], RZ ;  /* 0x000008ff11007388 */ /* 0x0007e80000000a00 */
[----:B------:R3:W-:Y:S01]  /*18d0*/  STS.64 [R18+0x8], RZ ;  /* 0x000008ff12007388 */ /* 0x0007e20000000a00 */
[----:B------:R-:W-:-:S13]  /*18e0*/  ISETP.GE.U32.AND P0, PT, R16, R15, PT ;  /* 0x0000000f1000720c */ /* 0x000fda0003f06070 */
[----:B---3--:R-:W-:Y:S05]  /*18f0*/  @!P0 BRA `(.L_x_154) ;  /* 0xfffffffc00e48947 */ /* 0x008fea000383ffff */
.L_x_153:
[----:B------:R-:W-:Y:S05]  /*1900*/  BSYNC.RECONVERGENT B1 ;  /* 0x0000000000017941 */ /* 0x000fea0003800200 */
.L_x_152:
[----:B------:R-:W-:Y:S01]  /*1910*/  BAR.SYNC.DEFER_BLOCKING 0x0 ;  /* 0x0000000000007b1d */ /* 0x000fe20000010000 */
[----:B------:R-:W-:-:S04]  /*1920*/  IMAD R15, R11, R12, RZ ;  /* 0x0000000c0b0f7224 */ /* 0x000fc800078e02ff */
[----:B-1----:R-:W-:Y:S01]  /*1930*/  IMAD.WIDE.U32 R26, R15, 0x8, R26 ;  /* 0x000000080f1a7825 */ /* 0x002fe200078e001a */
[----:B------:R-:W-:-:S06]  /*1940*/  UMOV UR4, URZ ;  /* 0x000000ff00047c82 */ /* 0x000fcc0008000000 */
.L_x_200:
[----:B-1----:R-:W1:Y:S02]  /*1950*/  LDCU UR5, c[0x0][0x3ec] ;  /* 0x00007d80ff0577ac */ /* 0x002e640008000800 */
[----:B-1----:R-:W-:-:S09]  /*1960*/  UISETP.NE.AND UP0, UPT, UR5, URZ, UPT ;  /* 0x000000ff0500728c */ /* 0x002fd2000bf05270 */
[----:B0-----:R-:W-:Y:S05]  /*1970*/  BRA.U !UP0, `(.L_x_155) ;  /* 0x0000002508547547 */ /* 0x001fea000b800000 */
[----:B------:R-:W-:Y:S01]  /*1980*/  ISETP.NE.AND P0, PT, RZ, UR4, PT ;  /* 0x00000004ff007c0c */ /* 0x000fe2000bf05270 */
[----:B------:R-:W-:-:S03]  /*1990*/  HFMA2 R15, -RZ, RZ, 0, 0 ;  /* 0x00000000ff0f7431 */ /* 0x000fc600000001ff */
[----:B0-2---:R-:W-:-:S09]  /*19a0*/  SEL R16, R8, R9, !P0 ;  /* 0x0000000908107207 */ /* 0x005fd20004000000 */
.L_x_199:
[----:B0-----:R-:W0:Y:S01]  /*19b0*/  LDCU UR5, c[0x0][0x3e0] ;  /* 0x00007c00ff0577ac */ /* 0x001e220008000800 */
[----:B------:R-:W-:Y:S01]  /*19c0*/  BSSY.RECONVERGENT B1, `(.L_x_156) ;  /* 0x000001f000017945 */ /* 0x000fe20003800200 */
[----:B-1----:R-:W1:Y:S01]  /*19d0*/  LDCU.64 UR20, c[0x0][0x3c8] ;  /* 0x00007900ff1477ac */ /* 0x002e620008000a00 */
[----:B------:R-:W2:Y:S01]  /*19e0*/  LDCU.128 UR16, c[0x0][0x400] ;  /* 0x00008000ff1077ac */ /* 0x000ea20008000c00 */
[----:B0-----:R-:W-:-:S13]  /*19f0*/  ISETP.GE.U32.AND P0, PT, R0, UR5, PT ;  /* 0x0000000500007c0c */ /* 0x001fda000bf06070 */
[----:B-12---:R-:W-:Y:S05]  /*1a00*/  @P0 BRA `(.L_x_157) ;  /* 0x0000000000680947 */ /* 0x006fea0003800000 */
[----:B------:R-:W0:Y:S01]  /*1a10*/  LDC R18, c[0x0][0x3f0] ;  /* 0x0000fc00ff127b82 */ /* 0x000e220000000800 */
[----:B------:R-:W1:Y:S01]  /*1a20*/  LDCU UR7, c[0x0][0x3ec] ;  /* 0x00007d80ff0777ac */ /* 0x000e620008000800 */
[----:B------:R-:W-:Y:S02]  /*1a30*/  IMAD.MOV.U32 R20, RZ, RZ, R0 ;  /* 0x000000ffff147224 */ /* 0x000fe400078e0000 */
[----:B-1----:R-:W-:-:S04]  /*1a40*/  VIADD R17, R15, -UR7 ;  /* 0x800000070f117c36 */ /* 0x002fc80008000000 */
[----:B0-----:R-:W-:-:S07]  /*1a50*/  IMAD R23, R17, R18, 0x40 ;  /* 0x0000004011177424 */ /* 0x001fce00078e0212 */
.L_x_158:
[----:B------:R-:W-:-:S06]  /*1a60*/  IMAD R18, R20, 0x8, R16 ;  /* 0x0000000814127824 */ /* 0x000fcc00078e0210 */
[----:B------:R-:W0:Y:S02]  /*1a70*/  LDS.64 R18, [R18+0x8] ;  /* 0x0000080012127984 */ /* 0x000e240000000a00 */
        /* <DEDUP_REMOVED lines=12> */
[----:B------:R-:W-:-:S05]  /*1b40*/  IADD3 R18, P0, PT, R18, R21, RZ ;  /* 0x0000001512127210 */ /* 0x000fca0007f1e0ff */
[----:B------:R-:W-:Y:S01]  /*1b50*/  IMAD.X R19, R17, 0x1, R22, P0 ;  /* 0x0000000111137824 */ /* 0x000fe200000e0616 */
[----:B------:R-:W-:Y:S01]  /*1b60*/  LEA R17, R20, R13, 0x3 ;  /* 0x0000000d14117211 */ /* 0x000fe200078e18ff */
[----:B------:R-:W-:-:S04]  /*1b70*/  IMAD.IADD R20, R3, 0x1, R20 ;  /* 0x0000000103147824 */ /* 0x000fc800078e0214 */
[----:B------:R0:W-:Y:S01]  /*1b80*/  STS.64 [R17+0x8], R18 ;  /* 0x0000081211007388 */ /* 0x0001e20000000a00 */
[----:B------:R-:W-:-:S13]  /*1b90*/  ISETP.GE.U32.AND P0, PT, R20, UR5, PT ;  /* 0x0000000514007c0c */ /* 0x000fda000bf06070 */
[----:B0-----:R-:W-:Y:S05]  /*1ba0*/  @!P0 BRA `(.L_x_158) ;  /* 0xfffffffc00ac8947 */ /* 0x001fea000383ffff */
.L_x_157:
[----:B------:R-:W-:Y:S05]  /*1bb0*/  BSYNC.RECONVERGENT B1 ;  /* 0x0000000000017941 */ /* 0x000fea0003800200 */
.L_x_156:
[----:B------:R-:W0:Y:S02]  /*1bc0*/  LDCU UR5, c[0x0][0x3e4] ;  /* 0x00007c80ff0577ac */ /* 0x000e240008000800 */
[----:B0-----:R-:W-:Y:S01]  /*1bd0*/  UISETP.NE.AND UP0, UPT, UR5, URZ, UPT ;  /* 0x000000ff0500728c */ /* 0x001fe2000bf05270 */
[----:B------:R-:W-:Y:S08]  /*1be0*/  BAR.SYNC.DEFER_BLOCKING 0x0 ;  /* 0x0000000000007b1d */ /* 0x000ff00000010000 */
[----:B------:R-:W-:Y:S05]  /*1bf0*/  BRA.U !UP0, `(.L_x_159) ;  /* 0x0000000508cc7547 */ /* 0x000fea000b800000 */
[----:B------:R-:W0:Y:S01]  /*1c00*/  I2F.U32.RP R17, R3 ;  /* 0x0000000300117306 */ /* 0x000e220000209000 */
[----:B------:R-:W-:Y:S01]  /*1c10*/  ISETP.NE.U32.AND P2, PT, R3, RZ, PT ;  /* 0x000000ff0300720c */ /* 0x000fe20003f45070 */
[----:B------:R-:W-:-:S06]  /*1c20*/  UMOV UR5, URZ ;  /* 0x000000ff00057c82 */ /* 0x000fcc0008000000 */
[----:B0-----:R-:W0:Y:S02]  /*1c30*/  MUFU.RCP R17, R17 ;  /* 0x0000001100117308 */ /* 0x001e240000001000 */
[----:B0-----:R-:W-:-:S06]  /*1c40*/  VIADD R18, R17, 0xffffffe ;  /* 0x0ffffffe11127836 */ /* 0x001fcc0000000000 */
[----:B------:R0:W1:Y:S02]  /*1c50*/  F2I.FTZ.U32.TRUNC.NTZ R19, R18 ;  /* 0x0000001200137305 */ /* 0x000064000021f000 */
[----:B0-----:R-:W-:Y:S02]  /*1c60*/  IMAD.MOV.U32 R18, RZ, RZ, RZ ;  /* 0x000000ffff127224 */ /* 0x001fe400078e00ff */
[----:B-1----:R-:W-:-:S04]  /*1c70*/  IMAD.MOV R20, RZ, RZ, -R19 ;  /* 0x000000ffff147224 */ /* 0x002fc800078e0a13 */
[----:B------:R-:W-:-:S04]  /*1c80*/  IMAD R21, R20, R3, RZ ;  /* 0x0000000314157224 */ /* 0x000fc800078e02ff */
[----:B------:R-:W-:-:S06]  /*1c90*/  IMAD.HI.U32 R19, R19, R21, R18 ;  /* 0x0000001513137227 */ /* 0x000fcc00078e0012 */
[----:B------:R-:W-:-:S05]  /*1ca0*/  IMAD.HI.U32 R19, R19, R14, RZ ;  /* 0x0000000e13137227 */ /* 0x000fca00078e00ff */
[----:B------:R-:W-:-:S05]  /*1cb0*/  IADD3 R20, PT, PT, -R19, RZ, RZ ;  /* 0x000000ff13147210 */ /* 0x000fca0007ffe1ff */
[----:B------:R-:W-:-:S05]  /*1cc0*/  IMAD R20, R3, R20, R14 ;  /* 0x0000001403147224 */ /* 0x000fca00078e020e */
[----:B------:R-:W-:-:S13]  /*1cd0*/  ISETP.GE.U32.AND P0, PT, R20, R3, PT ;  /* 0x000000031400720c */ /* 0x000fda0003f06070 */
[----:B------:R-:W-:Y:S02]  /*1ce0*/  @P0 IMAD.IADD R20, R20, 0x1, -R3 ;  /* 0x0000000114140824 */ /* 0x000fe400078e0a03 */
[----:B------:R-:W-:-:S03]  /*1cf0*/  @P0 VIADD R19, R19, 0x1 ;  /* 0x0000000113130836 */ /* 0x000fc60000000000 */
[----:B------:R-:W-:-:S13]  /*1d00*/  ISETP.GE.U32.AND P1, PT, R20, R3, PT ;  /* 0x000000031400720c */ /* 0x000fda0003f26070 */
[----:B------:R-:W-:Y:S01]  /*1d10*/  @P1 VIADD R19, R19, 0x1 ;  /* 0x0000000113131836 */ /* 0x000fe20000000000 */
[----:B------:R-:W-:-:S04]  /*1d20*/  @!P2 LOP3.LUT R19, RZ, R3, RZ, 0x33, !PT ;  /* 0x00000003ff13a212 */ /* 0x000fc800078e33ff */
[----:B------:R-:W-:-:S07]  /*1d30*/  VIMNMX.U32 R17, PT, PT, R19, 0x1, !PT ;  /* 0x0000000113117848 */ /* 0x000fce0007fe0000 */
.L_x_163:
[----:B0-----:R-:W0:Y:S01]  /*1d40*/  LDC.64 R34, c[0x0][0x3e0] ;  /* 0x0000f800ff227b82 */ /* 0x001e220000000a00 */
[----:B------:R-:W-:Y:S01]  /*1d50*/  ISETP.GT.U32.AND P0, PT, R3, R14, PT ;  /* 0x0000000e0300720c */ /* 0x000fe20003f04070 */
        /* <DEDUP_REMOVED lines=8> */
[-C--:B------:R-:W-:Y:S01]  /*1de0*/  IADD3 R35, PT, PT, RZ, -R34.reuse, RZ ;  /* 0x80000022ff237210 */ /* 0x080fe20007ffe0ff */
[----:B------:R-:W-:Y:S01]  /*1df0*/  IMAD.MOV.U32 R37, RZ, RZ, 0x1 ;  /* 0x00000001ff257424 */ /* 0x000fe200078e00ff */
[C---:B------:R-:W-:Y:S01]  /*1e00*/  ISETP.NE.U32.AND P3, PT, R34.reuse, RZ, PT ;  /* 0x000000ff2200720c */ /* 0x040fe20003f65070 */
[----:B------:R-:W-:Y:S01]  /*1e10*/  IMAD.SHL.U32 R36, R34, 0x2, RZ ;  /* 0x0000000222247824 */ /* 0x000fe200078e00ff */
[----:B------:R-:W-:Y:S01]  /*1e20*/  LOP3.LUT R38, RZ, R34, RZ, 0x33, !PT ;  /* 0x00000022ff267212 */ /* 0x000fe200078e33ff */
[----:B------:R-:W-:Y:S01]  /*1e30*/  IMAD.MOV.U32 R40, RZ, RZ, RZ ;  /* 0x000000ffff287224 */ /* 0x000fe200078e00ff */
[----:B------:R-:W-:Y:S01]  /*1e40*/  SHF.L.U32 R37, R37, UR8, RZ ;  /* 0x0000000825257c19 */ /* 0x000fe200080006ff */
[----:B0-----:R-:W0:Y:S02]  /*1e50*/  MUFU.RCP R20, R20 ;  /* 0x0000001400147308 */ /* 0x001e240000001000 */
[----:B0-----:R-:W-:-:S06]  /*1e60*/  VIADD R18, R20, 0xffffffe ;  /* 0x0ffffffe14127836 */ /* 0x001fcc0000000000 */
[----:B------:R0:W1:Y:S02]  /*1e70*/  F2I.FTZ.U32.TRUNC.NTZ R19, R18 ;  /* 0x0000001200137305 */ /* 0x000064000021f000 */
[----:B0-----:R-:W-:Y:S02]  /*1e80*/  IMAD.MOV.U32 R18, RZ, RZ, RZ ;  /* 0x000000ffff127224 */ /* 0x001fe400078e00ff */
[----:B-1----:R-:W-:-:S04]  /*1e90*/  IMAD R35, R35, R19, RZ ;  /* 0x0000001323237224 */ /* 0x002fc800078e02ff */
[----:B------:R-:W-:-:S07]  /*1ea0*/  IMAD.HI.U32 R35, R19, R35, R18 ;  /* 0x0000002313237227 */ /* 0x000fce00078e0012 */
.L_x_162:
[----:B0-----:R-:W-:-:S05]  /*1eb0*/  IMAD R20, R3, R40, R0 ;  /* 0x0000002803147224 */ /* 0x001fca00078e0200 */
[----:B------:R-:W-:-:S13]  /*1ec0*/  ISETP.GE.U32.AND P0, PT, R20, R10, PT ;  /* 0x0000000a1400720c */ /* 0x000fda0003f06070 */
[----:B------:R-:W-:Y:S05]  /*1ed0*/  @P0 BRA `(.L_x_161) ;  /* 0x0000000400080947 */ /* 0x000fea0003800000 */
[----:B------:R-:W-:-:S05]  /*1ee0*/  IMAD.HI.U32 R21, R35, R20, RZ ;  /* 0x0000001423157227 */ /* 0x000fca00078e00ff */
[----:B------:R-:W-:-:S05]  /*1ef0*/  IADD3 R19, PT, PT, -R21, RZ, RZ ;  /* 0x000000ff15137210 */ /* 0x000fca0007ffe1ff */
[----:B------:R-:W-:-:S05]  /*1f00*/  IMAD R19, R34, R19, R20 ;  /* 0x0000001322137224 */ /* 0x000fca00078e0214 */
[----:B------:R-:W-:-:S13]  /*1f10*/  ISETP.GE.U32.AND P0, PT, R19, R34, PT ;  /* 0x000000221300720c */ /* 0x000fda0003f06070 */
[----:B------:R-:W-:Y:S02]  /*1f20*/  @P0 IMAD.IADD R19, R19, 0x1, -R34 ;  /* 0x0000000113130824 */ /* 0x000fe400078e0a22 */
[----:B------:R-:W-:-:S03]  /*1f30*/  @P0 VIADD R21, R21, 0x1 ;  /* 0x0000000115150836 */ /* 0x000fc60000000000 */
        /* <DEDUP_REMOVED lines=10> */
[----:B------:R-:W-:Y:S01]  /*1fe0*/  IADD3 R19, PT, PT, -R21, RZ, RZ ;  /* 0x000000ff15137210 */ /* 0x000fe20007ffe1ff */
[----:B------:R-:W-:-:S04]  /*1ff0*/  VIADD R40, R40, 0x1 ;  /* 0x0000000128287836 */ /* 0x000fc80000000000 */
[----:B------:R-:W-:-:S04]  /*2000*/  IMAD R18, R34, R19, R20 ;  /* 0x0000001322127224 */ /* 0x000fc800078e0214 */
[----:B------:R-:W-:Y:S02]  /*2010*/  IMAD R18, R36, R21, R18 ;  /* 0x0000001524127224 */ /* 0x000fe400078e0212 */
[----:B------:R-:W0:Y:S02]  /*2020*/  LDC.64 R20, c[0x0][0x3c8] ;  /* 0x0000f200ff147b82 */ /* 0x000e240000000a00 */
[----:B------:R-:W-:-:S04]  /*2030*/  IMAD R41, R18, 0x8, R13 ;  /* 0x0000000812297824 */ /* 0x000fc800078e020d */
[----:B------:R-:W-:-:S05]  /*2040*/  IMAD R39, R34, 0x8, R41 ;  /* 0x0000000822277824 */ /* 0x000fca00078e0229 */
[----:B------:R-:W2:Y:S02]  /*2050*/  LDS.64 R18, [R39+0x8] ;  /* 0x0000080027127984 */ /* 0x000ea40000000a00 */
[----:B--2---:R-:W-:-:S04]  /*2060*/  IMAD.WIDE.U32 R22, R19, R30, RZ ;  /* 0x0000001e13167225 */ /* 0x004fc800078e00ff */
[----:B------:R-:W-:-:S04]  /*2070*/  IMAD.WIDE.U32 R24, R18, R30, RZ ;  /* 0x0000001e12187225 */ /* 0x000fc800078e00ff */
[----:B------:R-:W-:-:S04]  /*2080*/  IMAD.WIDE.U32 R22, P0, R31, R18, R22 ;  /* 0x000000121f167225 */ /* 0x000fc80007800016 */
[----:B------:R-:W-:Y:S01]  /*2090*/  IMAD.X R29, RZ, RZ, RZ, P0 ;  /* 0x000000ffff1d7224 */ /* 0x000fe200000e06ff */
[----:B------:R-:W-:Y:S01]  /*20a0*/  IADD3 RZ, P0, PT, R25, R22, RZ ;  /* 0x0000001619ff7210 */ /* 0x000fe20007f1e0ff */
[----:B------:R-:W-:Y:S02]  /*20b0*/  IMAD.MOV.U32 R28, RZ, RZ, R23 ;  /* 0x000000ffff1c7224 */ /* 0x000fe400078e0017 */
[----:B------:R-:W1:Y:S02]  /*20c0*/  LDS.64 R22, [R41+0x8] ;  /* 0x0000080029167984 */ /* 0x000e640000000a00 */
[----:B------:R-:W-:-:S04]  /*20d0*/  IMAD.WIDE.U32.X R24, R31, R19, R28, P0 ;  /* 0x000000131f187225 */ /* 0x000fc800000e041c */
[----:B0-----:R-:W-:-:S04]  /*20e0*/  IMAD R25, R25, R20, RZ ;  /* 0x0000001419197224 */ /* 0x001fc800078e02ff */
[C---:B------:R-:W-:Y:S02]  /*20f0*/  IMAD R29, R24.reuse, R21, R25 ;  /* 0x00000015181d7224 */ /* 0x040fe400078e0219 */
[----:B------:R-:W-:-:S04]  /*2100*/  IMAD.WIDE.U32 R24, R24, R20, RZ ;  /* 0x0000001418187225 */ /* 0x000fc800078e00ff */
[----:B---3--:R-:W-:Y:S01]  /*2110*/  IMAD R19, R19, R32, RZ ;  /* 0x0000002013137224 */ /* 0x008fe200078e02ff */
[----:B------:R-:W-:Y:S02]  /*2120*/  IADD3 R24, P0, PT, RZ, -R24, RZ ;  /* 0x80000018ff187210 */ /* 0x000fe40007f1e0ff */
[----:B------:R-:W-:Y:S01]  /*2130*/  IADD3 R25, PT, PT, R25, R29, RZ ;  /* 0x0000001d19197210 */ /* 0x000fe20007ffe0ff */
[----:B------:R-:W-:-:S04]  /*2140*/  IMAD R19, R33, R18, R19 ;  /* 0x0000001221137224 */ /* 0x000fc800078e0213 */
        /* <DEDUP_REMOVED lines=18> */
[----:B------:R-:W-:Y:S02]  /*2270*/  IADD3 R20, P1, PT, -R20, R29, RZ ;  /* 0x0000001d14147210 */ /* 0x000fe40007f3e1ff */
[----:B------:R-:W-:-:S02]  /*2280*/  SEL R21, R21, RZ, P0 ;  /* 0x000000ff15157207 */ /* 0x000fc40000000000 */
[----:B------:R-:W-:Y:S02]  /*2290*/  IADD3 R18, P4, P5, R19, R22, -R31 ;  /* 0x0000001613127210 */ /* 0x000fe40007d9e81f */
[----:B------:R-:W-:Y:S02]  /*22a0*/  IADD3.X R21, PT, PT, ~R21, R24, RZ, P1, !PT ;  /* 0x0000001815157210 */ /* 0x000fe40000ffe5ff */
[----:B------:R-:W-:Y:S02]  /*22b0*/  IADD3.X R19, PT, PT, R25, R23, ~R33, P4, P5 ;  /* 0x0000001719137210 */ /* 0x000fe400027eac21 */
[----:B------:R-:W-:Y:S01]  /*22c0*/  ISETP.NE.AND P0, PT, R40, R17, PT ;  /* 0x000000112800720c */ /* 0x000fe20003f05270 */
[----:B------:R0:W-:Y:S04]  /*22d0*/  STS.64 [R41+0x8], R20 ;  /* 0x0000081429007388 */ /* 0x0001e80000000a00 */
[----:B------:R0:W-:Y:S08]  /*22e0*/  STS.64 [R39+0x8], R18 ;  /* 0x0000081227007388 */ /* 0x0001f00000000a00 */
[----:B------:R-:W-:Y:S05]  /*22f0*/  @P0 BRA `(.L_x_162) ;  /* 0xfffffff800ec0947 */ /* 0x000fea000383ffff */
.L_x_161:
[----:B------:R-:W-:Y:S05]  /*2300*/  BSYNC.RECONVERGENT B1 ;  /* 0x0000000000017941 */ /* 0x000fea0003800200 */
.L_x_160:
[----:B------:R-:W-:Y:S06]  /*2310*/  BAR.SYNC.DEFER_BLOCKING 0x0 ;  /* 0x0000000000007b1d */ /* 0x000fec0000010000 */
[----:B------:R-:W-:Y:S05]  /*2320*/  @P2 BRA `(.L_x_163) ;  /* 0xfffffff800842947 */ /* 0x000fea000383ffff */
.L_x_159:
[----:B------:R-:W1:Y:S01]  /*2330*/  LDCU UR5, c[0x0][0x3e0] ;  /* 0x00007c00ff0577ac */ /* 0x000e620008000800 */
[----:B------:R-:W-:Y:S01]  /*2340*/  BSSY.RECONVERGENT B1, `(.L_x_164) ;  /* 0x00001b3000017945 */ /* 0x000fe20003800200 */
[----:B------:R-:W2:Y:S01]  /*2350*/  LDCU UR18, c[0x0][0x3e0] ;  /* 0x00007c00ff1277ac */ /* 0x000ea20008000800 */
[----:B------:R-:W3:Y:S01]  /*2360*/  LDCU UR7, c[0x0][0x3cc] ;  /* 0x00007980ff0777ac */ /* 0x000ee20008000800 */
[----:B------:R-:W4:Y:S01]  /*2370*/  LDCU UR8, c[0x0][0x3c8] ;  /* 0x00007900ff0877ac */ /* 0x000f220008000800 */
[----:B-1----:R-:W-:-:S13]  /*2380*/  ISETP.GE.U32.AND P0, PT, R0, UR5, PT ;  /* 0x0000000500007c0c */ /* 0x002fda000bf06070 */
[----:B--234-:R-:W-:Y:S05]  /*2390*/  @P0 BRA `(.L_x_165) ;  /* 0x0000001800b40947 */ /* 0x01cfea0003800000 */
[----:B0-----:R-:W0:Y:S02]  /*23a0*/  LDC R18, c[0x0][0x3ec] ;  /* 0x0000fb00ff127b82 */ /* 0x001e240000000800 */
[----:B0-----:R-:W-:Y:S02]  /*23b0*/  IMAD R17, R18, UR4, R15 ;  /* 0x0000000412117c24 */ /* 0x001fe4000f8e020f */
[----:B------:R-:W-:Y:S02]  /*23c0*/  IMAD.MOV.U32 R18, RZ, RZ, R0 ;  /* 0x000000ffff127224 */ /* 0x000fe400078e0000 */
[----:B------:R-:W-:-:S07]  /*23d0*/  IMAD R17, R17, UR14, RZ ;  /* 0x0000000e11117c24 */ /* 0x000fce000f8e02ff */
.L_x_198:
[----:B------:R-:W-:-:S04]  /*23e0*/  IMAD R19, R17, UR18, R18 ;  /* 0x0000001211137c24 */ /* 0x000fc8000f8e0212 */
[----:B------:R-:W-:-:S06]  /*23f0*/  IMAD.WIDE.U32 R20, R19, 0x8, R26 ;  /* 0x0000000813147825 */ /* 0x000fcc00078e001a */
[----:B------:R-:W2:Y:S01]  /*2400*/  LDG.E.64.CONSTANT R20, desc[UR10][R20.64] ;  /* 0x0000000a14147981 */ /* 0x000ea2000c1e9b00 */
[----:B------:R-:W-:Y:S01]  /*2410*/  IMAD R24, R18, 0x8, R13 ;  /* 0x0000000812187824 */ /* 0x000fe200078e020d */
[----:B------:R-:W-:Y:S05]  /*2420*/  BSSY.RECONVERGENT B2, `(.L_x_166) ;  /* 0x00000c5000027945 */ /* 0x000fea0003800200 */
[----:B------:R-:W2:Y:S02]  /*2430*/  LDS.64 R24, [R24+0x8] ;  /* 0x0000080018187984 */ /* 0x000ea40000000a00 */
[----:B-12---:R-:W-:-:S04]  /*2440*/  IMAD.WIDE.U32 R28, R25, R20, RZ ;  /* 0x00000014191c7225 */ /* 0x006fc800078e00ff */
[----:B------:R-:W-:-:S04]  /*2450*/  IMAD.WIDE.U32 R30, R24, R20, RZ ;  /* 0x00000014181e7225 */ /* 0x000fc800078e00ff */
[----:B------:R-:W-:-:S04]  /*2460*/  IMAD.WIDE.U32 R28, P0, R24, R21, R28 ;  /* 0x00000015181c7225 */ /* 0x000fc8000780001c */
[----:B------:R-:W-:Y:S01]  /*2470*/  IMAD.X R23, RZ, RZ, RZ, P0 ;  /* 0x000000ffff177224 */ /* 0x000fe200000e06ff */
[----:B------:R-:W-:Y:S02]  /*2480*/  IADD3 RZ, P0, PT, R31, R28, RZ ;  /* 0x0000001c1fff7210 */ /* 0x000fe40007f1e0ff */
[----:B------:R-:W-:Y:S01]  /*2490*/  MOV R22, R29 ;  /* 0x0000001d00167202 */ /* 0x000fe20000000f00 */
[----:B------:R-:W-:-:S04]  /*24a0*/  IMAD.WIDE.U32 R28, R20, R24, RZ ;  /* 0x00000018141c7225 */ /* 0x000fc800078e00ff */
[----:B------:R-:W-:-:S04]  /*24b0*/  IMAD.WIDE.U32.X R22, R25, R21, R22, P0 ;  /* 0x0000001519167225 */ /* 0x000fc800000e0416 */
[----:B------:R-:W-:Y:S01]  /*24c0*/  IMAD R21, R21, R24, RZ ;  /* 0x0000001815157224 */ /* 0x000fe200078e02ff */
[----:B------:R-:W-:-:S03]  /*24d0*/  ISETP.NE.U32.AND P0, PT, R22, RZ, PT ;  /* 0x000000ff1600720c */ /* 0x000fc60003f05070 */
[----:B------:R-:W-:Y:S01]  /*24e0*/  IMAD R21, R25, R20, R21 ;  /* 0x0000001419157224 */ /* 0x000fe200078e0215 */
[----:B------:R-:W-:-:S03]  /*24f0*/  ISETP.NE.AND.EX P0, PT, R23, RZ, PT, P0 ;  /* 0x000000ff1700720c */ /* 0x000fc60003f05300 */
[----:B------:R-:W-:-:S10]  /*2500*/  IMAD.IADD R39, R29, 0x1, R21 ;  /* 0x000000011d277824 */ /* 0x000fd400078e0215 */
[----:B------:R-:W-:Y:S05]  /*2510*/  @P0 BRA `(.L_x_167) ;  /* 0x0000000000840947 */ /* 0x000fea0003800000 */
[----:B------:R-:W-:-:S04]  /*2520*/  LOP3.LUT R20, R39, UR7, RZ, 0xfc, !PT ;  /* 0x0000000727147c12 */ /* 0x000fc8000f8efcff */
        /* <DEDUP_REMOVED lines=19> */
[----:B------:R-:W-:-:S05]  /*2660*/  @!P1 LOP3.LUT R28, RZ, UR8, RZ, 0x33, !PT ;  /* 0x00000008ff1c9c12 */ /* 0x000fca000f8e33ff */
[----:B------:R-:W-:Y:S01]  /*2670*/  IMAD.MOV.U32 R20, RZ, RZ, R28 ;  /* 0x000000ffff147224 */ /* 0x000fe200078e001c */
[----:B------:R-:W-:Y:S06]  /*2680*/  BRA `(.L_x_169) ;  /* 0x0000000800787947 */ /* 0x000fec0003800000 */
.L_x_168:
[----:B------:R-:W0:Y:S01]  /*2690*/  LDCU.64 UR16, c[0x0][0x3c8] ;  /* 0x00007900ff1077ac */ /* 0x000e220008000a00 */
[----:B------:R-:W-:Y:S01]  /*26a0*/  MOV R30, R28 ;  /* 0x0000001c001e7202 */ /* 0x000fe20000000f00 */
[----:B------:R-:W-:Y:S01]  /*26b0*/  IMAD.MOV.U32 R33, RZ, RZ, R39 ;  /* 0x000000ffff217224 */ /* 0x000fe200078e0027 */
[----:B------:R-:W-:Y:S01]  /*26c0*/  MOV R32, 0x2700 ;  /* 0x0000270000207802 */ /* 0x000fe20000000f00 */
[----:B0-----:R-:W-:Y:S02]  /*26d0*/  IMAD.U32 R34, RZ, RZ, UR16 ;  /* 0x00000010ff227e24 */ /* 0x001fe4000f8e00ff */
[----:B------:R-:W-:-:S07]  /*26e0*/  IMAD.U32 R31, RZ, RZ, UR17 ;  /* 0x00000011ff1f7e24 */ /* 0x000fce000f8e00ff */
[----:B------:R-:W-:Y:S05]  /*26f0*/  CALL.REL.NOINC `($__internal_1_$__cuda_sm20_rem_u64) ;  /* 0x0000002c00907944 */ /* 0x000fea0003c00000 */
[----:B------:R-:W-:Y:S01]  /*2700*/  IMAD.MOV.U32 R20, RZ, RZ, R36 ;  /* 0x000000ffff147224 */ /* 0x000fe200078e0024 */
[----:B------:R-:W-:Y:S01]  /*2710*/  MOV R21, R37 ;  /* 0x0000002500157202 */ /* 0x000fe20000000f00 */
[----:B------:R-:W-:Y:S06]  /*2720*/  BRA `(.L_x_169) ;  /* 0x0000000800507947 */ /* 0x000fec0003800000 */
.L_x_167:
[----:B------:R-:W0:Y:S01]  /*2730*/  LDCU.64 UR16, c[0x0][0x3c8] ;  /* 0x00007900ff1077ac */ /* 0x000e220008000a00 */
[----:B------:R-:W-:Y:S01]  /*2740*/  IMAD.MOV.U32 R30, RZ, RZ, RZ ;  /* 0x000000ffff1e7224 */ /* 0x000fe200078e00ff */
[----:B------:R-:W-:Y:S01]  /*2750*/  MOV R32, 0x27a0 ;  /* 0x000027a000207802 */ /* 0x000fe20000000f00 */
[----:B------:R-:W-:Y:S02]  /*2760*/  IMAD.MOV.U32 R33, RZ, RZ, 0x1 ;  /* 0x00000001ff217424 */ /* 0x000fe400078e00ff */
[----:B0-----:R-:W-:Y:S02]  /*2770*/  IMAD.U32 R34, RZ, RZ, UR16 ;  /* 0x00000010ff227e24 */ /* 0x001fe4000f8e00ff */
[----:B------:R-:W-:-:S07]  /*2780*/  IMAD.U32 R31, RZ, RZ, UR17 ;  /* 0x00000011ff1f7e24 */ /* 0x000fce000f8e00ff */
[----:B------:R-:W-:Y:S05]  /*2790*/  CALL.REL.NOINC `($__internal_1_$__cuda_sm20_rem_u64) ;  /* 0x0000002c00687944 */ /* 0x000fea0003c00000 */
        /* <DEDUP_REMOVED lines=27> */
.L_x_171:
[----:B------:R-:W0:Y:S01]  /*2950*/  LDCU.64 UR16, c[0x0][0x3c8] ;  /* 0x00007900ff1077ac */ /* 0x000e220008000a00 */
[----:B------:R-:W-:Y:S01]  /*2960*/  MOV R32, 0x29a0 ;  /* 0x000029a000207802 */ /* 0x000fe20000000f00 */
[----:B0-----:R-:W-:Y:S02]  /*2970*/  IMAD.U32 R34, RZ, RZ, UR16 ;  /* 0x00000010ff227e24 */ /* 0x001fe4000f8e00ff */
[----:B------:R-:W-:-:S07]  /*2980*/  IMAD.U32 R31, RZ, RZ, UR17 ;  /* 0x00000011ff1f7e24 */ /* 0x000fce000f8e00ff */
[----:B------:R-:W-:Y:S05]  /*2990*/  CALL.REL.NOINC `($__internal_1_$__cuda_sm20_rem_u64) ;  /* 0x0000002800e87944 */ /* 0x000fea0003c00000 */
[----:B------:R-:W-:Y:S01]  /*29a0*/  MOV R20, R36 ;  /* 0x0000002400147202 */ /* 0x000fe20000000f00 */
[----:B------:R-:W-:-:S07]  /*29b0*/  IMAD.MOV.U32 R21, RZ, RZ, R37 ;  /* 0x000000ffff157224 */ /* 0x000fce00078e0025 */
.L_x_172:
[----:B------:R-:W-:Y:S05]  /*29c0*/  BSYNC.RECONVERGENT B3 ;  /* 0x0000000000037941 */ /* 0x000fea0003800200 */
.L_x_170:
[----:B------:R-:W-:Y:S01]  /*29d0*/  LOP3.LUT R30, R39, UR7, RZ, 0xfc, !PT ;  /* 0x00000007271e7c12 */ /* 0x000fe2000f8efcff */
[----:B------:R-:W-:Y:S03]  /*29e0*/  BSSY.RECONVERGENT B3, `(.L_x_173) ;  /* 0x000001f000037945 */ /* 0x000fe60003800200 */
[----:B------:R-:W-:-:S13]  /*29f0*/  ISETP.NE.U32.AND P0, PT, R30, RZ, PT ;  /* 0x000000ff1e00720c */ /* 0x000fda0003f05070 */
[----:B------:R-:W-:Y:S05]  /*2a00*/  @P0 BRA `(.L_x_174) ;  /* 0x00000000004c0947 */ /* 0x000fea0003800000 */
[----:B------:R-:W0:Y:S01]  /*2a10*/  I2F.U32.RP R29, UR8 ;  /* 0x00000008001d7d06 */ /* 0x000e220008209000 */
[----:B------:R-:W-:-:S07]  /*2a20*/  ISETP.NE.U32.AND P1, PT, RZ, UR8, PT ;  /* 0x00000008ff007c0c */ /* 0x000fce000bf25070 */
[----:B0-----:R-:W0:Y:S02]  /*2a30*/  MUFU.RCP R29, R29 ;  /* 0x0000001d001d7308 */ /* 0x001e240000001000 */
[----:B0-----:R-:W-:Y:S02]  /*2a40*/  VIADD R30, R29, 0xffffffe ;  /* 0x0ffffffe1d1e7836 */ /* 0x001fe40000000000 */
[----:B------:R-:W-:-:S04]  /*2a50*/  IMAD.MOV.U32 R29, RZ, RZ, RZ ;  /* 0x000000ffff1d7224 */ /* 0x000fc800078e00ff */
        /* <DEDUP_REMOVED lines=14> */
.L_x_174:
[----:B------:R-:W0:Y:S01]  /*2b40*/  LDCU.64 UR16, c[0x0][0x3c8] ;  /* 0x00007900ff1077ac */ /* 0x000e220008000a00 */
[----:B------:R-:W-:Y:S01]  /*2b50*/  IMAD.MOV.U32 R30, RZ, RZ, R28 ;  /* 0x000000ffff1e7224 */ /* 0x000fe200078e001c */
[----:B------:R-:W-:Y:S01]  /*2b60*/  MOV R32, 0x2bb0 ;  /* 0x00002bb000207802 */ /* 0x000fe20000000f00 */
[----:B------:R-:W-:Y:S01]  /*2b70*/  IMAD.MOV.U32 R33, RZ, RZ, R39 ;  /* 0x000000ffff217224 */ /* 0x000fe200078e0027 */
[----:B0-----:R-:W-:Y:S01]  /*2b80*/  MOV R34, UR16 ;  /* 0x0000001000227c02 */ /* 0x001fe20008000f00 */
[----:B------:R-:W-:-:S07]  /*2b90*/  IMAD.U32 R31, RZ, RZ, UR17 ;  /* 0x00000011ff1f7e24 */ /* 0x000fce000f8e00ff */
[----:B------:R-:W-:Y:S05]  /*2ba0*/  CALL.REL.NOINC `($__internal_1_$__cuda_sm20_rem_u64) ;  /* 0x0000002800647944 */ /* 0x000fea0003c00000 */
[----:B------:R-:W-:Y:S02]  /*2bb0*/  IMAD.MOV.U32 R28, RZ, RZ, R36 ;  /* 0x000000ffff1c7224 */ /* 0x000fe400078e0024 */
[----:B------:R-:W-:-:S07]  /*2bc0*/  IMAD.MOV.U32 R29, RZ, RZ, R37 ;  /* 0x000000ffff1d7224 */ /* 0x000fce00078e0025 */
.L_x_175:
[----:B------:R-:W-:Y:S05]  /*2bd0*/  BSYNC.RECONVERGENT B3 ;  /* 0x0000000000037941 */ /* 0x000fea0003800200 */
.L_x_173:
[----:B------:R-:W-:Y:S01]  /*2be0*/  LOP3.LUT R30, R23, UR7, RZ, 0xfc, !PT ;  /* 0x00000007171e7c12 */ /* 0x000fe2000f8efcff */
[----:B------:R-:W-:Y:S03]  /*2bf0*/  BSSY.RECONVERGENT B3, `(.L_x_176) ;  /* 0x000001d000037945 */ /* 0x000fe60003800200 */
[----:B------:R-:W-:-:S13]  /*2c00*/  ISETP.NE.U32.AND P0, PT, R30, RZ, PT ;  /* 0x000000ff1e00720c */ /* 0x000fda0003f05070 */
[----:B------:R-:W-:Y:S05]  /*2c10*/  @P0 BRA `(.L_x_177) ;  /* 0x00000000004c0947 */ /* 0x000fea0003800000 */
[----:B------:R-:W0:Y:S01]  /*2c20*/  I2F.U32.RP R32, UR8 ;  /* 0x0000000800207d06 */ /* 0x000e220008209000 */
[----:B------:R-:W-:Y:S01]  /*2c30*/  ISETP.NE.U32.AND P1, PT, RZ, UR8, PT ;  /* 0x00000008ff007c0c */ /* 0x000fe2000bf25070 */
[----:B------:R-:W-:-:S06]  /*2c40*/  IMAD.MOV.U32 R37, RZ, RZ, RZ ;  /* 0x000000ffff257224 */ /* 0x000fcc00078e00ff */
        /* <DEDUP_REMOVED lines=16> */
.L_x_177:
[----:B------:R-:W0:Y:S01]  /*2d50*/  LDCU.64 UR16, c[0x0][0x3c8] ;  /* 0x00007900ff1077ac */ /* 0x000e220008000a00 */
[----:B------:R-:W-:Y:S01]  /*2d60*/  IMAD.MOV.U32 R30, RZ, RZ, R22 ;  /* 0x000000ffff1e7224 */ /* 0x000fe200078e0016 */
[----:B------:R-:W-:Y:S02]  /*2d70*/  MOV R33, R23 ;  /* 0x0000001700217202 */ /* 0x000fe40000000f00 */
[----:B------:R-:W-:Y:S01]  /*2d80*/  MOV R32, 0x2dc0 ;  /* 0x00002dc000207802 */ /* 0x000fe20000000f00 */
[----:B0-----:R-:W-:Y:S02]  /*2d90*/  IMAD.U32 R34, RZ, RZ, UR16 ;  /* 0x00000010ff227e24 */ /* 0x001fe4000f8e00ff */
[----:B------:R-:W-:-:S07]  /*2da0*/  IMAD.U32 R31, RZ, RZ, UR17 ;  /* 0x00000011ff1f7e24 */ /* 0x000fce000f8e00ff */
[----:B------:R-:W-:Y:S05]  /*2db0*/  CALL.REL.NOINC `($__internal_1_$__cuda_sm20_rem_u64) ;  /* 0x0000002400e07944 */ /* 0x000fea0003c00000 */
.L_x_178:
[----:B------:R-:W-:Y:S05]  /*2dc0*/  BSYNC.RECONVERGENT B3 ;  /* 0x0000000000037941 */ /* 0x000fea0003800200 */
.L_x_176:
        /* <DEDUP_REMOVED lines=10> */
[----:B------:R-:W-:Y:S01]  /*2e70*/  ISETP.NE.U32.AND P1, PT, RZ, UR8, PT ;  /* 0x00000008ff007c0c */ /* 0x000fe2000bf25070 */
[----:B------:R-:W-:-:S05]  /*2e80*/  IMAD.MOV.U32 R37, RZ, RZ, RZ ;  /* 0x000000ffff257224 */ /* 0x000fca00078e00ff */
[----:B0-----:R-:W0:Y:S02]  /*2e90*/  MUFU.RCP R22, R22 ;  /* 0x0000001600167308 */ /* 0x001e240000001000 */
[----:B0-----:R-:W-:-:S06]  /*2ea0*/  IADD3 R23, PT, PT, R22, 0xffffffe, RZ ;  /* 0x0ffffffe16177810 */ /* 0x001fcc0007ffe0ff */
        /* <DEDUP_REMOVED lines=13> */
.L_x_180:
[----:B------:R-:W0:Y:S01]  /*2f80*/  LDCU.64 UR16, c[0x0][0x3c8] ;  /* 0x00007900ff1077ac */ /* 0x000e220008000a00 */
[----:B------:R-:W-:Y:S01]  /*2f90*/  MOV R32, 0x2fd0 ;  /* 0x00002fd000207802 */ /* 0x000fe20000000f00 */
[----:B0-----:R-:W-:Y:S01]  /*2fa0*/  IMAD.U32 R34, RZ, RZ, UR16 ;  /* 0x00000010ff227e24 */ /* 0x001fe2000f8e00ff */
[----:B------:R-:W-:-:S07]  /*2fb0*/  MOV R31, UR17 ;  /* 0x00000011001f7c02 */ /* 0x000fce0008000f00 */
[----:B------:R-:W-:Y:S05]  /*2fc0*/  CALL.REL.NOINC `($__internal_1_$__cuda_sm20_rem_u64) ;  /* 0x00000024005c7944 */ /* 0x000fea0003c00000 */
.L_x_181:
[----:B------:R-:W-:Y:S05]  /*2fd0*/  BSYNC.RECONVERGENT B3 ;  /* 0x0000000000037941 */ /* 0x000fea0003800200 */
.L_x_179:
        /* <DEDUP_REMOVED lines=9> */
.L_x_169:
[----:B------:R-:W-:Y:S05]  /*3070*/  BSYNC.RECONVERGENT B2 ;  /* 0x0000000000027941 */ /* 0x000fea0003800200 */
.L_x_166:
[----:B------:R-:W-:-:S04]  /*3080*/  VIADD R31, R19, UR18 ;  /* 0x00000012131f7c36 */ /* 0x000fc80008000000 */
[----:B------:R-:W-:-:S06]  /*3090*/  IMAD.WIDE.U32 R30, R31, 0x8, R26 ;  /* 0x000000081f1e7825 */ /* 0x000fcc00078e001a */
[----:B------:R-:W2:Y:S01]  /*30a0*/  LDG.E.64.CONSTANT R30, desc[UR10][R30.64] ;  /* 0x0000000a1e1e7981 */ /* 0x000ea2000c1e9b00 */
[----:B------:R-:W-:Y:S01]  /*30b0*/  BSSY.RECONVERGENT B2, `(.L_x_182) ;  /* 0x00000c1000027945 */ /* 0x000fe20003800200 */
[----:B--2---:R-:W-:-:S04]  /*30c0*/  IMAD.WIDE.U32 R28, R25, R30, RZ ;  /* 0x0000001e191c7225 */ /* 0x004fc800078e00ff */
[----:B------:R-:W-:-:S04]  /*30d0*/  IMAD.WIDE.U32 R32, R24, R30, RZ ;  /* 0x0000001e18207225 */ /* 0x000fc800078e00ff */
[----:B------:R-:W-:-:S04]  /*30e0*/  IMAD.WIDE.U32 R28, P0, R24, R31, R28 ;  /* 0x0000001f181c7225 */ /* 0x000fc8000780001c */
[----:B------:R-:W-:Y:S01]  /*30f0*/  IMAD.MOV.U32 R22, RZ, RZ, R29 ;  /* 0x000000ffff167224 */ /* 0x000fe200078e001d */
[----:B------:R-:W-:Y:S01]  /*3100*/  IADD3.X R23, PT, PT, RZ, RZ, RZ, P0, !PT ;  /* 0x000000ffff177210 */ /* 0x000fe200007fe4ff */
[----:B------:R-:W-:Y:S01]  /*3110*/  IMAD R19, R31, R24, RZ ;  /* 0x000000181f137224 */ /* 0x000fe200078e02ff */
[----:B------:R-:W-:Y:S01]  /*3120*/  IADD3 RZ, P0, PT, R33, R28, RZ ;  /* 0x0000001c21ff7210 */ /* 0x000fe20007f1e0ff */
[----:B------:R-:W-:-:S04]  /*3130*/  IMAD.WIDE.U32 R28, R30, R24, RZ ;  /* 0x000000181e1c7225 */ /* 0x000fc800078e00ff */
[----:B------:R-:W-:-:S04]  /*3140*/  IMAD.WIDE.U32.X R22, R25, R31, R22, P0 ;  /* 0x0000001f19167225 */ /* 0x000fc800000e0416 */
[----:B------:R-:W-:Y:S01]  /*3150*/  IMAD R19, R25, R30, R19 ;  /* 0x0000001e19137224 */ /* 0x000fe200078e0213 */
[----:B------:R-:W-:-:S03]  /*3160*/  ISETP.NE.U32.AND P0, PT, R22, RZ, PT ;  /* 0x000000ff1600720c */ /* 0x000fc60003f05070 */
[----:B------:R-:W-:Y:S01]  /*3170*/  IMAD.IADD R19, R29, 0x1, R19 ;  /* 0x000000011d137824 */ /* 0x000fe200078e0213 */
[----:B------:R-:W-:-:S13]  /*3180*/  ISETP.NE.AND.EX P0, PT, R23, RZ, PT, P0 ;  /* 0x000000ff1700720c */ /* 0x000fda0003f05300 */
[----:B------:R-:W-:Y:S05]  /*3190*/  @P0 BRA `(.L_x_183) ;  /* 0x0000000000780947 */ /* 0x000fea0003800000 */
[----:B------:R-:W-:-:S04]  /*31a0*/  LOP3.LUT R22, R19, UR7, RZ, 0xfc, !PT ;  /* 0x0000000713167c12 */ /* 0x000fc8000f8efcff */
[----:B------:R-:W-:-:S13]  /*31b0*/  ISETP.NE.U32.AND P0, PT, R22, RZ, PT ;  /* 0x000000ff1600720c */ /* 0x000fda0003f05070 */
[----:B------:R-:W-:Y:S05]  /*31c0*/  @P0 BRA `(.L_x_184) ;  /* 0x00000000004c0947 */ /* 0x000fea0003800000 */
[----:B------:R-:W0:Y:S01]  /*31d0*/  I2F.U32.RP R24, UR8 ;  /* 0x0000000800187d06 */ /* 0x000e220008209000 */
[----:B------:R-:W-:Y:S01]  /*31e0*/  ISETP.NE.U32.AND P1, PT, RZ, UR8, PT ;  /* 0x00000008ff007c0c */ /* 0x000fe2000bf25070 */
[----:B------:R-:W-:-:S06]  /*31f0*/  IMAD.MOV.U32 R37, RZ, RZ, RZ ;  /* 0x000000ffff257224 */ /* 0x000fcc00078e00ff */
[----:B0-----:R-:W0:Y:S02]  /*3200*/  MUFU.RCP R24, R24 ;  /* 0x0000001800187308 */ /* 0x001e240000001000 */
[----:B0-----:R-:W-:-:S06]  /*3210*/  VIADD R22, R24, 0xffffffe ;  /* 0x0ffffffe18167836 */ /* 0x001fcc0000000000 */
        /* <DEDUP_REMOVED lines=11> */
[----:B------:R-:W-:Y:S02]  /*32d0*/  @P0 IADD3 R36, PT, PT, R36, -UR8, RZ ;  /* 0x8000000824240c10 */ /* 0x000fe4000fffe0ff */
[----:B------:R-:W-:Y:S01]  /*32e0*/  @!P1 LOP3.LUT R36, RZ, UR8, RZ, 0x33, !PT ;  /* 0x00000008ff249c12 */ /* 0x000fe2000f8e33ff */
[----:B------:R-:W-:Y:S06]  /*32f0*/  BRA `(.L_x_185) ;  /* 0x0000000800707947 */ /* 0x000fec0003800000 */
.L_x_184:
[----:B------:R-:W0:Y:S01]  /*3300*/  LDCU.64 UR16, c[0x0][0x3c8] ;  /* 0x00007900ff1077ac */ /* 0x000e220008000a00 */
[----:B------:R-:W-:Y:S01]  /*3310*/  IMAD.MOV.U32 R30, RZ, RZ, R28 ;  /* 0x000000ffff1e7224 */ /* 0x000fe200078e001c */
[----:B------:R-:W-:Y:S01]  /*3320*/  MOV R32, 0x3370 ;  /* 0x0000337000207802 */ /* 0x000fe20000000f00 */
[----:B------:R-:W-:Y:S02]  /*3330*/  IMAD.MOV.U32 R33, RZ, RZ, R19 ;  /* 0x000000ffff217224 */ /* 0x000fe400078e0013 */
[----:B0-----:R-:W-:Y:S01]  /*3340*/  IMAD.U32 R34, RZ, RZ, UR16 ;  /* 0x00000010ff227e24 */ /* 0x001fe2000f8e00ff */
[----:B------:R-:W-:-:S07]  /*3350*/  MOV R31, UR17 ;  /* 0x00000011001f7c02 */ /* 0x000fce0008000f00 */
[----:B------:R-:W-:Y:S05]  /*3360*/  CALL.REL.NOINC `($__internal_1_$__cuda_sm20_rem_u64) ;  /* 0x0000002000747944 */ /* 0x000fea0003c00000 */
[----:B------:R-:W-:Y:S05]  /*3370*/  BRA `(.L_x_185) ;  /* 0x0000000800507947 */ /* 0x000fea0003800000 */
.L_x_183:
[----:B------:R-:W0:Y:S01]  /*3380*/  LDCU.64 UR16, c[0x0][0x3c8] ;  /* 0x00007900ff1077ac */ /* 0x000e220008000a00 */
[----:B------:R-:W-:Y:S01]  /*3390*/  IMAD.MOV.U32 R30, RZ, RZ, RZ ;  /* 0x000000ffff1e7224 */ /* 0x000fe200078e00ff */
[----:B------:R-:W-:Y:S01]  /*33a0*/  MOV R32, 0x33f0 ;  /* 0x000033f000207802 */ /* 0x000fe20000000f00 */
[----:B------:R-:W-:Y:S02]  /*33b0*/  IMAD.MOV.U32 R33, RZ, RZ, 0x1 ;  /* 0x00000001ff217424 */ /* 0x000fe400078e00ff */
[----:B0-----:R-:W-:Y:S01]  /*33c0*/  IMAD.U32 R34, RZ, RZ, UR16 ;  /* 0x00000010ff227e24 */ /* 0x001fe2000f8e00ff */
[----:B------:R-:W-:-:S07]  /*33d0*/  MOV R31, UR17 ;  /* 0x00000011001f7c02 */ /* 0x000fce0008000f00 */
[----:B------:R-:W-:Y:S05]  /*33e0*/  CALL.REL.NOINC `($__internal_1_$__cuda_sm20_rem_u64) ;  /* 0x0000002000547944 */ /* 0x000fea0003c00000 */
        /* <DEDUP_REMOVED lines=27> */
.L_x_187:
[----:B------:R-:W0:Y:S01]  /*35a0*/  LDCU.64 UR16, c[0x0][0x3c8] ;  /* 0x00007900ff1077ac */ /* 0x000e220008000a00 */
[----:B------:R-:W-:Y:S01]  /*35b0*/  MOV R32, 0x35f0 ;  /* 0x000035f000207802 */ /* 0x000fe20000000f00 */
[----:B0-----:R-:W-:Y:S02]  /*35c0*/  IMAD.U32 R34, RZ, RZ, UR16 ;  /* 0x00000010ff227e24 */ /* 0x001fe4000f8e00ff */
[----:B------:R-:W-:-:S07]  /*35d0*/  IMAD.U32 R31, RZ, RZ, UR17 ;  /* 0x00000011ff1f7e24 */ /* 0x000fce000f8e00ff */
[----:B------:R-:W-:Y:S05]  /*35e0*/  CALL.REL.NOINC `($__internal_1_$__cuda_sm20_rem_u64) ;  /* 0x0000001c00d47944 */ /* 0x000fea0003c00000 */
[----:B------:R-:W-:Y:S01]  /*35f0*/  MOV R24, R36 ;  /* 0x0000002400187202 */ /* 0x000fe20000000f00 */
[----:B------:R-:W-:-:S07]  /*3600*/  IMAD.MOV.U32 R25, RZ, RZ, R37 ;  /* 0x000000ffff197224 */ /* 0x000fce00078e0025 */
.L_x_188:
[----:B------:R-:W-:Y:S05]  /*3610*/  BSYNC.RECONVERGENT B3 ;  /* 0x0000000000037941 */ /* 0x000fea0003800200 */
.L_x_186:
        /* <DEDUP_REMOVED lines=15> */
[----:B------:R-:W-:Y:S01]  /*3710*/  IMAD R28, R29, UR8, R28 ;  /* 0x000000081d1c7c24 */ /* 0x000fe2000f8e021c */
[----:B------:R-:W-:-:S04]  /*3720*/  MOV R29, RZ ;  /* 0x000000ff001d7202 */ /* 0x000fc80000000f00 */
[----:B------:R-:W-:-:S13]  /*3730*/  ISETP.GE.U32.AND P0, PT, R28, UR8, PT ;  /* 0x000000081c007c0c */ /* 0x000fda000bf06070 */
[----:B------:R-:W-:-:S05]  /*3740*/  @P0 VIADD R28, R28, -UR8 ;  /* 0x800000081c1c0c36 */ /* 0x000fca0008000000 */
[----:B------:R-:W-:-:S13]  /*3750*/  ISETP.GE.U32.AND P0, PT, R28, UR8, PT ;  /* 0x000000081c007c0c */ /* 0x000fda000bf06070 */
[----:B------:R-:W-:Y:S01]  /*3760*/  @P0 VIADD R28, R28, -UR8 ;  /* 0x800000081c1c0c36 */ /* 0x000fe20008000000 */
[----:B------:R-:W-:Y:S01]  /*3770*/  @!P1 LOP3.LUT R28, RZ, UR8, RZ, 0x33, !PT ;  /* 0x00000008ff1c9c12 */ /* 0x000fe2000f8e33ff */
[----:B------:R-:W-:Y:S06]  /*3780*/  BRA `(.L_x_191) ;  /* 0x0000000000247947 */ /* 0x000fec0003800000 */
.L_x_190:
[----:B------:R-:W0:Y:S01]  /*3790*/  LDCU.64 UR16, c[0x0][0x3c8] ;  /* 0x00007900ff1077ac */ /* 0x000e220008000a00 */
[----:B------:R-:W-:Y:S01]  /*37a0*/  IMAD.MOV.U32 R30, RZ, RZ, R28 ;  /* 0x000000ffff1e7224 */ /* 0x000fe200078e001c */
[----:B------:R-:W-:Y:S02]  /*37b0*/  MOV R33, R19 ;  /* 0x0000001300217202 */ /* 0x000fe40000000f00 */
[----:B------:R-:W-:Y:S01]  /*37c0*/  MOV R32, 0x3800 ;  /* 0x0000380000207802 */ /* 0x000fe20000000f00 */
[----:B0-----:R-:W-:Y:S02]  /*37d0*/  IMAD.U32 R34, RZ, RZ, UR16 ;  /* 0x00000010ff227e24 */ /* 0x001fe4000f8e00ff */
[----:B------:R-:W-:-:S07]  /*37e0*/  IMAD.U32 R31, RZ, RZ, UR17 ;  /* 0x00000011ff1f7e24 */ /* 0x000fce000f8e00ff */
[----:B------:R-:W-:Y:S05]  /*37f0*/  CALL.REL.NOINC `($__internal_1_$__cuda_sm20_rem_u64) ;  /* 0x0000001c00507944 */ /* 0x000fea0003c00000 */
[----:B------:R-:W-:Y:S02]  /*3800*/  IMAD.MOV.U32 R28, RZ, RZ, R36 ;  /* 0x000000ffff1c7224 */ /* 0x000fe400078e0024 */
[----:B------:R-:W-:-:S07]  /*3810*/  IMAD.MOV.U32 R29, RZ, RZ, R37 ;  /* 0x000000ffff1d7224 */ /* 0x000fce00078e0025 */
.L_x_191:
[----:B------:R-:W-:Y:S05]  /*3820*/  BSYNC.RECONVERGENT B3 ;  /* 0x0000000000037941 */ /* 0x000fea0003800200 */
.L_x_189:
        /* <DEDUP_REMOVED lines=23> */
.L_x_193:
[----:B------:R-:W0:Y:S01]  /*39a0*/  LDCU.64 UR16, c[0x0][0x3c8] ;  /* 0x00007900ff1077ac */ /* 0x000e220008000a00 */
[----:B------:R-:W-:Y:S01]  /*39b0*/  IMAD.MOV.U32 R30, RZ, RZ, R22 ;  /* 0x000000ffff1e7224 */ /* 0x000fe200078e0016 */
[----:B------:R-:W-:Y:S01]  /*39c0*/  MOV R32, 0x3a10 ;  /* 0x00003a1000207802 */ /* 0x000fe20000000f00 */
[----:B------:R-:W-:Y:S01]  /*39d0*/  IMAD.MOV.U32 R33, RZ, RZ, R23 ;  /* 0x000000ffff217224 */ /* 0x000fe200078e0017 */
[----:B0-----:R-:W-:Y:S01]  /*39e0*/  MOV R34, UR16 ;  /* 0x0000001000227c02 */ /* 0x001fe20008000f00 */
[----:B------:R-:W-:-:S07]  /*39f0*/  IMAD.U32 R31, RZ, RZ, UR17 ;  /* 0x00000011ff1f7e24 */ /* 0x000fce000f8e00ff */
[----:B------:R-:W-:Y:S05]  /*3a00*/  CALL.REL.NOINC `($__internal_1_$__cuda_sm20_rem_u64) ;  /* 0x0000001800cc7944 */ /* 0x000fea0003c00000 */
.L_x_194:
[----:B------:R-:W-:Y:S05]  /*3a10*/  BSYNC.RECONVERGENT B3 ;  /* 0x0000000000037941 */ /* 0x000fea0003800200 */
.L_x_192:
        /* <DEDUP_REMOVED lines=27> */
.L_x_196:
[----:B------:R-:W0:Y:S01]  /*3bd0*/  LDCU.64 UR16, c[0x0][0x3c8] ;  /* 0x00007900ff1077ac */ /* 0x000e220008000a00 */
[----:B------:R-:W-:Y:S01]  /*3be0*/  MOV R32, 0x3c20 ;  /* 0x00003c2000207802 */ /* 0x000fe20000000f00 */
[----:B0-----:R-:W-:Y:S02]  /*3bf0*/  IMAD.U32 R34, RZ, RZ, UR16 ;  /* 0x00000010ff227e24 */ /* 0x001fe4000f8e00ff */
[----:B------:R-:W-:-:S07]  /*3c00*/  IMAD.U32 R31, RZ, RZ, UR17 ;  /* 0x00000011ff1f7e24 */ /* 0x000fce000f8e00ff */
[----:B------:R-:W-:Y:S05]  /*3c10*/  CALL.REL.NOINC `($__internal_1_$__cuda_sm20_rem_u64) ;  /* 0x0000001800487944 */ /* 0x000fea0003c00000 */
.L_x_197:
[----:B------:R-:W-:Y:S05]  /*3c20*/  BSYNC.RECONVERGENT B3 ;  /* 0x0000000000037941 */ /* 0x000fea0003800200 */
.L_x_195:
[----:B------:R-:W0:Y:S01]  /*3c30*/  LDC.64 R22, c[0x0][0x3c8] ;  /* 0x0000f200ff167b82 */ /* 0x000e220000000a00 */
[----:B------:R-:W-:-:S04]  /*3c40*/  IADD3 R19, P0, PT, R28, R36, RZ ;  /* 0x000000241c137210 */ /* 0x000fc80007f1e0ff */
[----:B------:R-:W-:Y:S02]  /*3c50*/  IADD3.X R28, PT, PT, R29, R37, RZ, P0, !PT ;  /* 0x000000251d1c7210 */ /* 0x000fe400007fe4ff */
[----:B0-----:R-:W-:-:S04]  /*3c60*/  ISETP.GE.U32.AND P0, PT, R19, R22, PT ;  /* 0x000000161300720c */ /* 0x001fc80003f06070 */
[----:B------:R-:W-:-:S04]  /*3c70*/  ISETP.GE.U32.AND.EX P0, PT, R28, R23, PT, P0 ;  /* 0x000000171c00720c */ /* 0x000fc80003f06100 */
[----:B------:R-:W-:Y:S02]  /*3c80*/  SEL R22, R22, RZ, P0 ;  /* 0x000000ff16167207 */ /* 0x000fe40000000000 */
[----:B------:R-:W-:Y:S02]  /*3c90*/  SEL R23, R23, RZ, P0 ;  /* 0x000000ff17177207 */ /* 0x000fe40000000000 */
[----:B------:R-:W-:-:S05]  /*3ca0*/  IADD3 R36, P1, PT, -R22, R19, RZ ;  /* 0x0000001316247210 */ /* 0x000fca0007f3e1ff */
[----:B------:R-:W-:-:S08]  /*3cb0*/  IMAD.X R37, R28, 0x1, ~R23, P1 ;  /* 0x000000011c257824 */ /* 0x000fd000008e0e17 */
.L_x_185:
[----:B------:R-:W-:Y:S05]  /*3cc0*/  BSYNC.RECONVERGENT B2 ;  /* 0x0000000000027941 */ /* 0x000fea0003800200 */
.L_x_182:
[----:B------:R-:W-:Y:S01]  /*3cd0*/  IMAD R19, R18, 0x8, R6 ;  /* 0x0000000812137824 */ /* 0x000fe200078e0206 */
[----:B------:R-:W0:Y:S04]  /*3ce0*/  LDC.64 R22, c[0x0][0x3c8] ;  /* 0x0000f200ff167b82 */ /* 0x000e280000000a00 */
[----:B------:R-:W1:Y:S02]  /*3cf0*/  LDS.64 R24, [R19+0x8] ;  /* 0x0000080013187984 */ /* 0x000e640000000a00 */
[----:B-1----:R-:W-:-:S05]  /*3d00*/  IADD3 R29, P0, PT, R24, R20, RZ ;  /* 0x00000014181d7210 */ /* 0x002fca0007f1e0ff */
[----:B------:R-:W-:Y:S01]  /*3d10*/  IMAD.X R24, R25, 0x1, R21, P0 ;  /* 0x0000000119187824 */ /* 0x000fe200000e0615 */
[----:B0-----:R-:W-:-:S04]  /*3d20*/  ISETP.GE.U32.AND P0, PT, R29, R22, PT ;  /* 0x000000161d00720c */ /* 0x001fc80003f06070 */
[----:B------:R-:W-:-:S04]  /*3d30*/  ISETP.GE.U32.AND.EX P0, PT, R24, R23, PT, P0 ;  /* 0x000000171800720c */ /* 0x000fc80003f06100 */
[----:B------:R-:W-:Y:S02]  /*3d40*/  SEL R20, R22, RZ, P0 ;  /* 0x000000ff16147207 */ /* 0x000fe40000000000 */
[----:B------:R-:W-:Y:S02]  /*3d50*/  SEL R21, R23, RZ, P0 ;  /* 0x000000ff17157207 */ /* 0x000fe40000000000 */
[----:B------:R-:W-:Y:S01]  /*3d60*/  IADD3 R20, P0, PT, -R20, R29, RZ ;  /* 0x0000001d14147210 */ /* 0x000fe20007f1e1ff */
[----:B------:R-:W-:Y:S01]  /*3d70*/  IMAD R29, R18, 0x8, R7 ;  /* 0x00000008121d7824 */ /* 0x000fe200078e0207 */
[----:B------:R-:W-:Y:S02]  /*3d80*/  IADD3 R18, PT, PT, R3, R18, RZ ;  /* 0x0000001203127210 */ /* 0x000fe40007ffe0ff */
[----:B------:R-:W-:-:S05]  /*3d90*/  IADD3.X R21, PT, PT, ~R21, R24, RZ, P0, !PT ;  /* 0x0000001815157210 */ /* 0x000fca00007fe5ff */
[----:B------:R-:W-:Y:S04]  /*3da0*/  STS.64 [R19+0x8], R20 ;  /* 0x0000081413007388 */ /* 0x000fe80000000a00 */
[----:B------:R-:W0:Y:S02]  /*3db0*/  LDS.64 R24, [R29+0x8] ;  /* 0x000008001d187984 */ /* 0x000e240000000a00 */
[----:B0-----:R-:W-:-:S05]  /*3dc0*/  IADD3 R31, P0, PT, R24, R36, RZ ;  /* 0x00000024181f7210 */ /* 0x001fca0007f1e0ff */
[----:B------:R-:W-:Y:S01]  /*3dd0*/  IMAD.X R24, R25, 0x1, R37, P0 ;  /* 0x0000000119187824 */ /* 0x000fe200000e0625 */
[----:B------:R-:W-:-:S04]  /*3de0*/  ISETP.GE.U32.AND P0, PT, R31, R22, PT ;  /* 0x000000161f00720c */ /* 0x000fc80003f06070 */
[----:B------:R-:W-:-:S04]  /*3df0*/  ISETP.GE.U32.AND.EX P0, PT, R24, R23, PT, P0 ;  /* 0x000000171800720c */ /* 0x000fc80003f06100 */
[----:B------:R-:W-:Y:S02]  /*3e00*/  SEL R22, R22, RZ, P0 ;  /* 0x000000ff16167207 */ /* 0x000fe40000000000 */
[----:B------:R-:W-:Y:S02]  /*3e10*/  SEL R23, R23, RZ, P0 ;  /* 0x000000ff17177207 */ /* 0x000fe40000000000 */
[----:B------:R-:W-:-:S05]  /*3e20*/  IADD3 R22, P0, PT, -R22, R31, RZ ;  /* 0x0000001f16167210 */ /* 0x000fca0007f1e1ff */
[----:B------:R-:W-:Y:S01]  /*3e30*/  IMAD.X R23, R24, 0x1, ~R23, P0 ;  /* 0x0000000118177824 */ /* 0x000fe200000e0e17 */
[----:B------:R-:W-:-:S04]  /*3e40*/  ISETP.GE.U32.AND P0, PT, R18, UR18, PT ;  /* 0x0000001212007c0c */ /* 0x000fc8000bf06070 */
[----:B------:R1:W-:Y:S09]  /*3e50*/  STS.64 [R29+0x8], R22 ;  /* 0x000008161d007388 */ /* 0x0003f20000000a00 */
[----:B------:R-:W-:Y:S05]  /*3e60*/  @!P0 BRA `(.L_x_198) ;  /* 0xffffffe4005c8947 */ /* 0x000fea000383ffff */
.L_x_165:
[----:B------:R-:W-:Y:S05]  /*3e70*/  BSYNC.RECONVERGENT B1 ;  /* 0x0000000000017941 */ /* 0x000fea0003800200 */
.L_x_164:
[----:B------:R-:W2:Y:S01]  /*3e80*/  LDCU UR5, c[0x0][0x3ec] ;  /* 0x00007d80ff0577ac */ /* 0x000ea20008000800 */
[----:B------:R-:W-:Y:S01]  /*3e90*/  VIADD R15, R15, 0x1 ;  /* 0x000000010f0f7836 */ /* 0x000fe20000000000 */
[----:B------:R-:W-:Y:S04]  /*3ea0*/  BAR.SYNC.DEFER_BLOCKING 0x0 ;  /* 0x0000000000007b1d */ /* 0x000fe80000010000 */
[----:B--2---:R-:W-:-:S13]  /*3eb0*/  ISETP.NE.AND P0, PT, R15, UR5, PT ;  /* 0x000000050f007c0c */ /* 0x004fda000bf05270 */
[----:B------:R-:W-:Y:S05]  /*3ec0*/  @P0 BRA `(.L_x_199) ;  /* 0xffffffd800b80947 */ /* 0x000fea000383ffff */
.L_x_155:
[----:B------:R-:W-:-:S04]  /*3ed0*/  UIADD3 UR4, UPT, UPT, UR4, 0x1, URZ ;  /* 0x0000000104047890 */ /* 0x000fc8000fffe0ff */
[----:B------:R-:W-:-:S09]  /*3ee0*/  UISETP.NE.AND UP0, UPT, UR4, UR15, UPT ;  /* 0x0000000f0400728c */ /* 0x000fd2000bf05270 */
[----:B------:R-:W-:Y:S05]  /*3ef0*/  BRA.U UP0, `(.L_x_200) ;  /* 0xffffffd900947547 */ /* 0x000fea000b83ffff */
[----:B------:R-:W3:Y:S02]  /*3f00*/  LDCU UR5, c[0x0][0x3e4] ;  /* 0x00007c80ff0577ac */ /* 0x000ee40008000800 */
[----:B---3--:R-:W-:-:S09]  /*3f10*/  UISETP.NE.AND UP0, UPT, UR5, URZ, UPT ;  /* 0x000000ff0500728c */ /* 0x008fd2000bf05270 */
[----:B------:R-:W-:Y:S05]  /*3f20*/  BRA.U !UP0, `(.L_x_201) ;  /* 0x00000005088c7547 */ /* 0x000fea000b800000 */
[----:B------:R-:W3:Y:S01]  /*3f30*/  I2F.U32.RP R15, R3 ;  /* 0x00000003000f7306 */ /* 0x000ee20000209000 */
[----:B------:R-:W-:Y:S01]  /*3f40*/  ISETP.NE.U32.AND P2, PT, R3, RZ, PT ;  /* 0x000000ff0300720c */ /* 0x000fe20003f45070 */
[----:B------:R-:W-:-:S06]  /*3f50*/  UMOV UR4, URZ ;  /* 0x000000ff00047c82 */ /* 0x000fcc0008000000 */
[----:B---3--:R-:W0:Y:S02]  /*3f60*/  MUFU.RCP R15, R15 ;  /* 0x0000000f000f7308 */ /* 0x008e240000001000 */
[----:B0-2---:R-:W-:-:S06]  /*3f70*/  VIADD R16, R15, 0xffffffe ;  /* 0x0ffffffe0f107836 */ /* 0x005fcc0000000000 */
[----:B------:R0:W2:Y:S02]  /*3f80*/  F2I.FTZ.U32.TRUNC.NTZ R17, R16 ;  /* 0x0000001000117305 */ /* 0x0000a4000021f000 */
[----:B0-----:R-:W-:Y:S02]  /*3f90*/  HFMA2 R16, -RZ, RZ, 0, 0 ;  /* 0x00000000ff107431 */ /* 0x001fe400000001ff */
[----:B--2---:R-:W-:-:S04]  /*3fa0*/  IMAD.MOV R18, RZ, RZ, -R17 ;  /* 0x000000ffff127224 */ /* 0x004fc800078e0a11 */
[----:B------:R-:W-:-:S04]  /*3fb0*/  IMAD R19, R18, R3, RZ ;  /* 0x0000000312137224 */ /* 0x000fc800078e02ff */
[----:B------:R-:W-:-:S06]  /*3fc0*/  IMAD.HI.U32 R19, R17, R19, R16 ;  /* 0x0000001311137227 */ /* 0x000fcc00078e0010 */
[----:B------:R-:W-:-:S04]  /*3fd0*/  IMAD.HI.U32 R19, R19, R14, RZ ;  /* 0x0000000e13137227 */ /* 0x000fc800078e00ff */
[----:B------:R-:W-:-:S04]  /*3fe0*/  IMAD.MOV R17, RZ, RZ, -R19 ;  /* 0x000000ffff117224 */ /* 0x000fc800078e0a13 */
[----:B------:R-:W-:-:S05]  /*3ff0*/  IMAD R18, R3, R17, R14 ;  /* 0x0000001103127224 */ /* 0x000fca00078e020e */
[----:B------:R-:W-:-:S13]  /*4000*/  ISETP.GE.U32.AND P0, PT, R18, R3, PT ;  /* 0x000000031200720c */ /* 0x000fda0003f06070 */
[----:B------:R-:W-:Y:S02]  /*4010*/  @P0 IMAD.IADD R18, R18, 0x1, -R3 ;  /* 0x0000000112120824 */ /* 0x000fe400078e0a03 */
[----:B------:R-:W-:-:S03]  /*4020*/  @P0 VIADD R19, R19, 0x1 ;  /* 0x0000000113130836 */ /* 0x000fc60000000000 */
[----:B------:R-:W-:-:S13]  /*4030*/  ISETP.GE.U32.AND P1, PT, R18, R3, PT ;  /* 0x000000031200720c */ /* 0x000fda0003f26070 */
[----:B------:R-:W-:Y:S02]  /*4040*/  @P1 IADD3 R19, PT, PT, R19, 0x1, RZ ;  /* 0x0000000113131810 */ /* 0x000fe40007ffe0ff */
[----:B------:R-:W-:-:S04]  /*4050*/  @!P2 LOP3.LUT R19, RZ, R3, RZ, 0x33, !PT ;  /* 0x00000003ff13a212 */ /* 0x000fc800078e33ff */
[----:B------:R-:W-:-:S07]  /*4060*/  VIMNMX.U32 R15, PT, PT, R19, 0x1, !PT ;  /* 0x00000001130f7848 */ /* 0x000fce0007fe0000 */
.L_x_205:
[----:B------:R-:W-:Y:S01]  /*4070*/  ISETP.GT.U32.AND P0, PT, R3, R14, PT ;  /* 0x0000000e0300720c */ /* 0x000fe20003f04070 */
        /* <DEDUP_REMOVED lines=13> */
.L_x_204:
[----:B------:R-:W-:-:S05]  /*4150*/  IMAD R20, R3, R36, R0 ;  /* 0x0000002403147224 */ /* 0x000fca00078e0200 */
[----:B------:R-:W-:-:S13]  /*4160*/  ISETP.GE.U32.AND P0, PT, R20, R10, PT ;  /* 0x0000000a1400720c */ /* 0x000fda0003f06070 */
[----:B0-----:R-:W-:Y:S05]  /*4170*/  @P0 BRA `(.L_x_203) ;  /* 0x0000000000e40947 */ /* 0x001fea0003800000 */
[----:B------:R-:W0:Y:S01]  /*4180*/  LDC.64 R16, c[0x0][0x3c0] ;  /* 0x0000f000ff107b82 */ /* 0x000e220000000a00 */
[----:B------:R-:W-:-:S05]  /*4190*/  SHF.R.U32.HI R21, RZ, UR5, R20 ;  /* 0x00000005ff157c19 */ /* 0x000fca0008011614 */
[----:B-1----:R-:W-:Y:S02]  /*41a0*/  IMAD.IADD R23, R32, 0x1, R21 ;  /* 0x0000000120177824 */ /* 0x002fe400078e0215 */
[----:B------:R-:W1:Y:S08]  /*41b0*/  LDC.64 R18, c[0x0][0x3b8] ;  /* 0x0000ee00ff127b82 */ /* 0x000e700000000a00 */
[----:B------:R-:W2:Y:S01]  /*41c0*/  LDC.64 R24, c[0x0][0x3c8] ;  /* 0x0000f200ff187b82 */ /* 0x000ea20000000a00 */
[----:B0-----:R-:W-:-:S06]  /*41d0*/  IMAD.WIDE.U32 R16, R23, 0x8, R16 ;  /* 0x0000000817107825 */ /* 0x001fcc00078e0010 */
[----:B------:R-:W3:Y:S01]  /*41e0*/  LDG.E.64.CONSTANT R16, desc[UR10][R16.64] ;  /* 0x0000000a10107981 */ /* 0x000ee2000c1e9b00 */
[----:B-1----:R-:W-:-:S06]  /*41f0*/  IMAD.WIDE.U32 R18, R23, 0x8, R18 ;  /* 0x0000000817127825 */ /* 0x002fcc00078e0012 */
[----:B------:R-:W4:Y:S01]  /*4200*/  LDG.E.64.CONSTANT R18, desc[UR10][R18.64] ;  /* 0x0000000a12127981 */ /* 0x000f22000c1e9b00 */
[----:B------:R-:W-:Y:S02]  /*4210*/  LOP3.LUT R20, R20, R33, RZ, 0x30, !PT ;  /* 0x0000002114147212 */ /* 0x000fe400078e30ff */
[----:B------:R-:W-:-:S03]  /*4220*/  IADD3 R36, PT, PT, R36, 0x1, RZ ;  /* 0x0000000124247810 */ /* 0x000fc60007ffe0ff */
[----:B------:R-:W-:-:S04]  /*4230*/  IMAD R21, R34, R21, R20 ;  /* 0x0000001522157224 */ /* 0x000fc800078e0214 */
[----:B------:R-:W-:-:S04]  /*4240*/  IMAD R38, R21, 0x8, R6 ;  /* 0x0000000815267824 */ /* 0x000fc800078e0206 */
[----:B------:R-:W-:Y:S01]  /*4250*/  IMAD.IADD R37, R38, 0x1, R35 ;  /* 0x0000000126257824 */ /* 0x000fe200078e0223 */
[----:B------:R-:W-:Y:S04]  /*4260*/  LDS.64 R20, [R38+0x8] ;  /* 0x0000080026147984 */ /* 0x000fe80000000a00 */
[----:B------:R-:W0:Y:S02]  /*4270*/  LDS.64 R22, [R37+0x8] ;  /* 0x0000080025167984 */ /* 0x000e240000000a00 */
[----:B0-----:R-:W-:-:S04]  /*4280*/  ISETP.GE.U32.AND P0, PT, R20, R22, PT ;  /* 0x000000161400720c */ /* 0x001fc80003f06070 */
[----:B------:R-:W-:-:S04]  /*4290*/  ISETP.GE.U32.AND.EX P0, PT, R21, R23, PT, P0 ;  /* 0x000000171500720c */ /* 0x000fc80003f06100 */
[----:B--2---:R-:W-:Y:S02]  /*42a0*/  SEL R39, R24, RZ, !P0 ;  /* 0x000000ff18277207 */ /* 0x004fe40004000000 */
[----:B------:R-:W-:Y:S02]  /*42b0*/  SEL R41, R25, RZ, !P0 ;  /* 0x000000ff19297207 */ /* 0x000fe40004000000 */
[----:B------:R-:W-:-:S04]  /*42c0*/  IADD3 R39, P0, P1, R39, R20, -R22 ;  /* 0x0000001427277210 */ /* 0x000fc8000791e816 */
[----:B------:R-:W-:-:S05]  /*42d0*/  IADD3.X R41, PT, PT, R41, R21, ~R23, P0, P1 ;  /* 0x0000001529297210 */ /* 0x000fca00007e2c17 */
[----:B---3--:R-:W-:-:S04]  /*42e0*/  IMAD.WIDE.U32 R26, R41, R16, RZ ;  /* 0x00000010291a7225 */ /* 0x008fc800078e00ff */
[----:B------:R-:W-:-:S04]  /*42f0*/  IMAD.WIDE.U32 R28, R39, R16, RZ ;  /* 0x00000010271c7225 */ /* 0x000fc800078e00ff */
[----:B------:R-:W-:-:S04]  /*4300*/  IMAD.WIDE.U32 R26, P0, R17, R39, R26 ;  /* 0x00000027111a7225 */ /* 0x000fc8000780001a */
[----:B------:R-:W-:Y:S01]  /*4310*/  IMAD.MOV.U32 R30, RZ, RZ, R27 ;  /* 0x000000ffff1e7224 */ /* 0x000fe200078e001b */
[----:B------:R-:W-:Y:S02]  /*4320*/  IADD3.X R31, PT, PT, RZ, RZ, RZ, P0, !PT ;  /* 0x000000ffff1f7210 */ /* 0x000fe400007fe4ff */
[----:B------:R-:W-:-:S05]  /*4330*/  IADD3 RZ, P0, PT, R29, R26, RZ ;  /* 0x0000001a1dff7210 */ /* 0x000fca0007f1e0ff */
[----:B------:R-:W-:-:S04]  /*4340*/  IMAD.WIDE.U32.X R16, R17, R41, R30, P0 ;  /* 0x0000002911107225 */ /* 0x000fc800000e041e */
[-C--:B------:R-:W-:Y:S02]  /*4350*/  IMAD R17, R17, R24.reuse, RZ ;  /* 0x0000001811117224 */ /* 0x080fe400078e02ff */
[----:B------:R-:W-:-:S04]  /*4360*/  IMAD.WIDE.U32 R26, R16, R24, RZ ;  /* 0x00000018101a7225 */ /* 0x000fc800078e00ff */
[----:B------:R-:W-:Y:S01]  /*4370*/  IMAD R17, R16, R25, R17 ;  /* 0x0000001910117224 */ /* 0x000fe200078e0211 */
[----:B------:R-:W-:Y:S01]  /*4380*/  IADD3 R16, P0, PT, RZ, -R26, RZ ;  /* 0x8000001aff107210 */ /* 0x000fe20007f1e0ff */
[----:B----4-:R-:W-:Y:S02]  /*4390*/  IMAD R41, R41, R18, RZ ;  /* 0x0000001229297224 */ /* 0x010fe400078e02ff */
[----:B------:R-:W-:Y:S02]  /*43a0*/  IMAD.IADD R26, R27, 0x1, R17 ;  /* 0x000000011b1a7824 */ /* 0x000fe400078e0211 */
[-C--:B------:R-:W-:Y:S02]  /*43b0*/  IMAD R41, R19, R39.reuse, R41 ;  /* 0x0000002713297224 */ /* 0x080fe400078e0229 */
[----:B------:R-:W-:Y:S01]  /*43c0*/  IMAD.X R17, RZ, RZ, ~R26, P0 ;  /* 0x000000ffff117224 */ /* 0x000fe200000e0e1a */
[----:B------:R-:W-:Y:S01]  /*43d0*/  IADD3 R27, P0, PT, R20, R22, RZ ;  /* 0x00000016141b7210 */ /* 0x000fe20007f1e0ff */
[----:B------:R-:W-:-:S03]  /*43e0*/  IMAD.WIDE.U32 R16, R18, R39, R16 ;  /* 0x0000002712107225 */ /* 0x000fc600078e0010 */
[----:B------:R-:W-:Y:S02]  /*43f0*/  IADD3.X R22, PT, PT, R21, R23, RZ, P0, !PT ;  /* 0x0000001715167210 */ /* 0x000fe400007fe4ff */
[-C--:B------:R-:W-:Y:S01]  /*4400*/  ISETP.GE.U32.AND P0, PT, R27, R24.reuse, PT ;  /* 0x000000181b00720c */ /* 0x080fe20003f06070 */
[----:B------:R-:W-:Y:S01]  /*4410*/  IMAD.IADD R20, R17, 0x1, R41 ;  /* 0x0000000111147824 */ /* 0x000fe200078e0229 */
[----:B------:R-:W-:Y:S02]  /*4420*/  ISETP.GE.U32.AND P1, PT, R16, R24, PT ;  /* 0x000000181000720c */ /* 0x000fe40003f26070 */
[-C--:B------:R-:W-:Y:S02]  /*4430*/  ISETP.GE.U32.AND.EX P0, PT, R22, R25.reuse, PT, P0 ;  /* 0x000000191600720c */ /* 0x080fe40003f06100 */
[----:B------:R-:W-:Y:S02]  /*4440*/  ISETP.GE.U32.AND.EX P1, PT, R20, R25, PT, P1 ;  /* 0x000000191400720c */ /* 0x000fe40003f26110 */
[----:B------:R-:W-:-:S02]  /*4450*/  SEL R18, R24, RZ, P0 ;  /* 0x000000ff18127207 */ /* 0x000fc40000000000 */
        /* <DEDUP_REMOVED lines=8> */
[----:B------:R0:W-:Y:S04]  /*44e0*/  STS.64 [R38+0x8], R18 ;  /* 0x0000081226007388 */ /* 0x0001e80000000a00 */
[----:B------:R0:W-:Y:S05]  /*44f0*/  STS.64 [R37+0x8], R16 ;  /* 0x0000081025007388 */ /* 0x0001ea0000000a00 */
[----:B------:R-:W-:Y:S05]  /*4500*/  @P0 BRA `(.L_x_204) ;  /* 0xfffffffc00100947 */ /* 0x000fea000383ffff */
.L_x_203:
[----:B------:R-:W-:Y:S05]  /*4510*/  BSYNC.RECONVERGENT B1 ;  /* 0x0000000000017941 */ /* 0x000fea0003800200 */
.L_x_202:
[----:B------:R-:W2:Y:S02]  /*4520*/  LDCU UR5, c[0x0][0x3e4] ;  /* 0x00007c80ff0577ac */ /* 0x000ea40008000800 */
[----:B--2---:R-:W-:Y:S01]  /*4530*/  UISETP.NE.AND UP0, UPT, UR4, UR5, UPT ;  /* 0x000000050400728c */ /* 0x004fe2000bf05270 */
[----:B------:R-:W-:Y:S08]  /*4540*/  BAR.SYNC.DEFER_BLOCKING 0x0 ;  /* 0x0000000000007b1d */ /* 0x000ff00000010000 */
[----:B------:R-:W-:Y:S05]  /*4550*/  BRA.U UP0, `(.L_x_205) ;  /* 0xfffffff900c47547 */ /* 0x000fea000b83ffff */
.L_x_201:
[----:B------:R-:W3:Y:S01]  /*4560*/  LDCU UR4, c[0x0][0x3e0] ;  /* 0x00007c00ff0477ac */ /* 0x000ee20008000800 */
[----:B------:R-:W-:Y:S01]  /*4570*/  BSSY.RECONVERGENT B1, `(.L_x_206) ;  /* 0x0000023000017945 */ /* 0x000fe20003800200 */
[----:B------:R-:W4:Y:S01]  /*4580*/  LDCU.128 UR16, c[0x0][0x3d0] ;  /* 0x00007a00ff1077ac */ /* 0x000f220008000c00 */
[----:B---3--:R-:W-:-:S13]  /*4590*/  ISETP.GE.U32.AND P0, PT, R0, UR4, PT ;  /* 0x0000000400007c0c */ /* 0x008fda000bf06070 */
[----:B----4-:R-:W-:Y:S05]  /*45a0*/  @P0 BRA `(.L_x_207) ;  /* 0x00000000007c0947 */ /* 0x010fea0003800000 */
[----:B------:R-:W-:-:S07]  /*45b0*/  IMAD.MOV.U32 R15, RZ, RZ, R0 ;  /* 0x000000ffff0f7224 */ /* 0x000fce00078e0000 */
.L_x_208:
[----:B-1-3--:R-:W-:Y:S01]  /*45c0*/  IMAD R22, R15, 0x8, R6 ;  /* 0x000000080f167824 */ /* 0x00afe200078e0206 */
[----:B0-2---:R-:W0:Y:S01]  /*45d0*/  LDC.64 R16, c[0x0][0x3c8] ;  /* 0x0000f200ff107b82 */ /* 0x005e220000000a00 */
[----:B------:R-:W-:-:S03]  /*45e0*/  IMAD.IADD R15, R3, 0x1, R15 ;  /* 0x00000001030f7824 */ /* 0x000fc600078e020f */
[----:B------:R-:W1:Y:S02]  /*45f0*/  LDS.64 R18, [R22+0x8] ;  /* 0x0000080016127984 */ /* 0x000e640000000a00 */
[----:B-1----:R-:W-:-:S04]  /*4600*/  IMAD.WIDE.U32 R20, R19, UR18, RZ ;  /* 0x0000001213147c25 */ /* 0x002fc8000f8e00ff */
[----:B------:R-:W-:-:S04]  /*4610*/  IMAD.WIDE.U32 R24, P0, R18, UR19, R20 ;  /* 0x0000001312187c25 */ /* 0x000fc8000f800014 */
[----:B------:R-:W-:Y:S01]  /*4620*/  IMAD.WIDE.U32 R20, R18, UR18, RZ ;  /* 0x0000001212147c25 */ /* 0x000fe2000f8e00ff */
[----:B------:R-:W-:-:S03]  /*4630*/  MOV R26, R25 ;  /* 0x00000019001a7202 */ /* 0x000fc60000000f00 */
[----:B------:R-:W-:Y:S01]  /*4640*/  IMAD.X R27, RZ, RZ, RZ, P0 ;  /* 0x000000ffff1b7224 */ /* 0x000fe200000e06ff */
[----:B------:R-:W-:-:S05]  /*4650*/  IADD3 RZ, P0, PT, R21, R24, RZ ;  /* 0x0000001815ff7210 */ /* 0x000fca0007f1e0ff */
[----:B------:R-:W-:-:S04]  /*4660*/  IMAD.WIDE.U32.X R20, R19, UR19, R26, P0 ;  /* 0x0000001313147c25 */ /* 0x000fc800080e041a */
[-C--:B0-----:R-:W-:Y:S02]  /*4670*/  IMAD R21, R21, R16.reuse, RZ ;  /* 0x0000001015157224 */ /* 0x081fe400078e02ff */
[----:B------:R-:W-:-:S04]  /*4680*/  IMAD.WIDE.U32 R24, R20, R16, RZ ;  /* 0x0000001014187225 */ /* 0x000fc800078e00ff */
[----:B------:R-:W-:Y:S01]  /*4690*/  IMAD R21, R20, R17, R21 ;  /* 0x0000001114157224 */ /* 0x000fe200078e0215 */
[----:B------:R-:W-:Y:S01]  /*46a0*/  IADD3 R20, P0, PT, RZ, -R24, RZ ;  /* 0x80000018ff147210 */ /* 0x000fe20007f1e0ff */
[----:B------:R-:W-:Y:S02]  /*46b0*/  IMAD R19, R19, UR16, RZ ;  /* 0x0000001013137c24 */ /* 0x000fe4000f8e02ff */
[----:B------:R-:W-:Y:S02]  /*46c0*/  IMAD.IADD R24, R25, 0x1, R21 ;  /* 0x0000000119187824 */ /* 0x000fe400078e0215 */
[C---:B------:R-:W-:Y:S02]  /*46d0*/  IMAD R19, R18.reuse, UR17, R19 ;  /* 0x0000001112137c24 */ /* 0x040fe4000f8e0213 */
[----:B------:R-:W-:Y:S02]  /*46e0*/  IMAD.X R21, RZ, RZ, ~R24, P0 ;  /* 0x000000ffff157224 */ /* 0x000fe400000e0e18 */
[----:B------:R-:W-:-:S04]  /*46f0*/  IMAD.WIDE.U32 R20, R18, UR16, R20 ;  /* 0x0000001012147c25 */ /* 0x000fc8000f8e0014 */
        /* <DEDUP_REMOVED lines=8> */
[----:B------:R3:W-:Y:S10]  /*4780*/  STS.64 [R22+0x8], R20 ;  /* 0x0000081416007388 */ /* 0x0007f40000000a00 */
[----:B------:R-:W-:Y:S05]  /*4790*/  @!P0 BRA `(.L_x_208) ;  /* 0xfffffffc00888947 */ /* 0x000fea000383ffff */
.L_x_207:
[----:B------:R-:W-:Y:S05]  /*47a0*/  BSYNC.RECONVERGENT B1 ;  /* 0x0000000000017941 */ /* 0x000fea0003800200 */
.L_x_206:
[----:B------:R-:W-:Y:S01]  /*47b0*/  BAR.SYNC.DEFER_BLOCKING 0x0 ;  /* 0x0000000000007b1d */ /* 0x000fe20000010000 */
[----:B------:R-:W-:-:S09]  /*47c0*/  UISETP.NE.AND UP0, UPT, UR5, URZ, UPT ;  /* 0x000000ff0500728c */ /* 0x000fd2000bf05270 */
[----:B------:R-:W-:Y:S05]  /*47d0*/  BRA.U !UP0, `(.L_x_209) ;  /* 0x00000005088c7547 */ /* 0x000fea000b800000 */
[----:B------:R-:W4:Y:S01]  /*47e0*/  I2F.U32.RP R15, R3 ;  /* 0x00000003000f7306 */ /* 0x000f220000209000 */
[----:B------:R-:W-:Y:S01]  /*47f0*/  ISETP.NE.U32.AND P2, PT, R3, RZ, PT ;  /* 0x000000ff0300720c */ /* 0x000fe20003f45070 */
[----:B------:R-:W-:-:S06]  /*4800*/  UMOV UR4, URZ ;  /* 0x000000ff00047c82 */ /* 0x000fcc0008000000 */
[----:B----4-:R-:W0:Y:S02]  /*4810*/  MUFU.RCP R15, R15 ;  /* 0x0000000f000f7308 */ /* 0x010e240000001000 */
        /* <DEDUP_REMOVED lines=16> */
.L_x_213:
        /* <DEDUP_REMOVED lines=14> */
.L_x_212:
[----:B---3--:R-:W-:-:S05]  /*4a00*/  IMAD R20, R3, R36, R0 ;  /* 0x0000002403147224 */ /* 0x008fca00078e0200 */
        /* <DEDUP_REMOVED lines=59> */
.L_x_211:
[----:B------:R-:W-:Y:S05]  /*4dc0*/  BSYNC.RECONVERGENT B1 ;  /* 0x0000000000017941 */ /* 0x000fea0003800200 */
.L_x_210:
[----:B------:R-:W2:Y:S02]  /*4dd0*/  LDCU UR5, c[0x0][0x3e4] ;  /* 0x00007c80ff0577ac */ /* 0x000ea40008000800 */
[----:B--2---:R-:W-:Y:S01]  /*4de0*/  UISETP.NE.AND UP0, UPT, UR4, UR5, UPT ;  /* 0x000000050400728c */ /* 0x004fe2000bf05270 */
[----:B------:R-:W-:Y:S08]  /*4df0*/  BAR.SYNC.DEFER_BLOCKING 0x0 ;  /* 0x0000000000007b1d */ /* 0x000ff00000010000 */
[----:B------:R-:W-:Y:S05]  /*4e00*/  BRA.U UP0, `(.L_x_213) ;  /* 0xfffffff900c47547 */ /* 0x000fea000b83ffff */
.L_x_209:
[----:B------:R-:W4:Y:S01]  /*4e10*/  LDCU UR4, c[0x0][0x3e0] ;  /* 0x00007c00ff0477ac */ /* 0x000f220008000800 */
[----:B------:R-:W-:Y:S01]  /*4e20*/  BSSY.RECONVERGENT B1, `(.L_x_214) ;  /* 0x0000023000017945 */ /* 0x000fe20003800200 */
[----:B------:R-:W0:Y:S01]  /*4e30*/  LDCU.128 UR16, c[0x0][0x3d0] ;  /* 0x00007a00ff1077ac */ /* 0x000e220008000c00 */
[----:B----4-:R-:W-:-:S13]  /*4e40*/  ISETP.GE.U32.AND P1, PT, R0, UR4, PT ;  /* 0x0000000400007c0c */ /* 0x010fda000bf26070 */
[----:B0-----:R-:W-:Y:S05]  /*4e50*/  @P1 BRA `(.L_x_215) ;  /* 0x00000000007c1947 */ /* 0x001fea0003800000 */
[----:B-1-3--:R-:W-:-:S07]  /*4e60*/  IMAD.MOV.U32 R22, RZ, RZ, R0 ;  /* 0x000000ffff167224 */ /* 0x00afce00078e0000 */
.L_x_216:
[----:B0-----:R-:W-:Y:S01]  /*4e70*/  IMAD R15, R22, 0x8, R7 ;  /* 0x00000008160f7824 */ /* 0x001fe200078e0207 */
[----:B--2---:R-:W0:Y:S01]  /*4e80*/  LDC.64 R16, c[0x0][0x3c8] ;  /* 0x0000f200ff107b82 */ /* 0x004e220000000a00 */
        /* <DEDUP_REMOVED lines=28> */
.L_x_215:
[----:B------:R-:W-:Y:S05]  /*5050*/  BSYNC.RECONVERGENT B1 ;  /* 0x0000000000017941 */ /* 0x000fea0003800200 */
.L_x_214:
[----:B------:R-:W-:Y:S06]  /*5060*/  BAR.SYNC.DEFER_BLOCKING 0x0 ;  /* 0x0000000000007b1d */ /* 0x000fec0000010000 */
[----:B------:R-:W-:Y:S04]  /*5070*/  BSSY.RECONVERGENT B1, `(.L_x_217) ;  /* 0x0000021000017945 */ /* 0x000fe80003800200 */
[----:B------:R-:W-:Y:S05]  /*5080*/  @P1 BRA `(.L_x_218) ;  /* 0x00000000007c1947 */ /* 0x000fea0003800000 */
[----:B0-----:R-:W-:-:S07]  /*5090*/  IMAD.MOV.U32 R15, RZ, RZ, R0 ;  /* 0x000000ffff0f7224 */ /* 0x001fce00078e0000 */
.L_x_219:
[C---:B---3--:R-:W-:Y:S01]  /*50a0*/  IMAD R20, R15.reuse, 0x8, R6 ;  /* 0x000000080f147824 */ /* 0x048fe200078e0206 */
[C---:B------:R-:W-:Y:S01]  /*50b0*/  LEA R25, R15.reuse, UR6, 0x3 ;  /* 0x000000060f197c11 */ /* 0x040fe2000f8e18ff */
[----:B--2-4-:R-:W0:Y:S01]  /*50c0*/  LDC.64 R16, c[0x0][0x3c8] ;  /* 0x0000f200ff107b82 */ /* 0x014e220000000a00 */
[----:B------:R-:W-:-:S03]  /*50d0*/  IMAD R27, R15, 0x8, R4 ;  /* 0x000000080f1b7824 */ /* 0x000fc600078e0204 */
[----:B------:R-:W-:Y:S04]  /*50e0*/  LDS.64 R20, [R20+0x8] ;  /* 0x0000080014147984 */ /* 0x000fe80000000a00 */
[----:B------:R-:W1:Y:S02]  /*50f0*/  LDS.64 R18, [R25+0x8] ;  /* 0x0000080019127984 */ /* 0x000e640000000a00 */
[----:B-1----:R-:W-:Y:S01]  /*5100*/  IADD3 R23, P0, PT, R18, R20, RZ ;  /* 0x0000001412177210 */ /* 0x002fe20007f1e0ff */
[----:B------:R-:W-:Y:S02]  /*5110*/  IMAD R20, R15, 0x8, R7 ;  /* 0x000000080f147824 */ /* 0x000fe400078e0207 */
[----:B------:R-:W-:Y:S01]  /*5120*/  IMAD.IADD R15, R3, 0x1, R15 ;  /* 0x00000001030f7824 */ /* 0x000fe200078e020f */
[----:B------:R-:W-:-:S02]  /*5130*/  IADD3.X R19, PT, PT, R19, R21, RZ, P0, !PT ;  /* 0x0000001513137210 */ /* 0x000fc400007fe4ff */
[----:B0-----:R-:W-:-:S04]  /*5140*/  ISETP.GE.U32.AND P0, PT, R23, R16, PT ;  /* 0x000000101700720c */ /* 0x001fc80003f06070 */
[----:B------:R-:W-:-:S04]  /*5150*/  ISETP.GE.U32.AND.EX P0, PT, R19, R17, PT, P0 ;  /* 0x000000111300720c */ /* 0x000fc80003f06100 */
[----:B------:R-:W-:Y:S02]  /*5160*/  SEL R22, R16, RZ, P0 ;  /* 0x000000ff10167207 */ /* 0x000fe40000000000 */
[----:B------:R-:W-:Y:S02]  /*5170*/  SEL R18, R17, RZ, P0 ;  /* 0x000000ff11127207 */ /* 0x000fe40000000000 */
[----:B------:R-:W-:-:S05]  /*5180*/  IADD3 R22, P0, PT, -R22, R23, RZ ;  /* 0x0000001716167210 */ /* 0x000fca0007f1e1ff */
[----:B------:R-:W-:-:S05]  /*5190*/  IMAD.X R23, R19, 0x1, ~R18, P0 ;  /* 0x0000000113177824 */ /* 0x000fca00000e0e12 */
[----:B------:R-:W-:Y:S04]  /*51a0*/  STS.64 [R25+0x8], R22 ;  /* 0x0000081619007388 */ /* 0x000fe80000000a00 */
[----:B------:R-:W-:Y:S04]  /*51b0*/  LDS.64 R20, [R20+0x8] ;  /* 0x0000080014147984 */ /* 0x000fe80000000a00 */
[----:B------:R-:W0:Y:S02]  /*51c0*/  LDS.64 R18, [R27+0x8] ;  /* 0x000008001b127984 */ /* 0x000e240000000a00 */
        /* <DEDUP_REMOVED lines=11> */
.L_x_218:
[----:B------:R-:W-:Y:S05]  /*5280*/  BSYNC.RECONVERGENT B1 ;  /* 0x0000000000017941 */ /* 0x000fea0003800200 */
.L_x_217:
[----:B------:R-:W-:Y:S06]  /*5290*/  BAR.SYNC.DEFER_BLOCKING 0x0 ;  /* 0x0000000000007b1d */ /* 0x000fec0000010000 */
.L_x_131:
[----:B------:R-:W5:Y:S01]  /*52a0*/  LDCU UR4, c[0x0][0x410] ;  /* 0x00008200ff0477ac */ /* 0x000f620008000800 */
[----:B------:R-:W-:-:S05]  /*52b0*/  VIADD R12, R12, 0x1 ;  /* 0x000000010c0c7836 */ /* 0x000fca0000000000 */
[----:B-----5:R-:W-:-:S13]  /*52c0*/  ISETP.NE.AND P0, PT, R12, UR4, PT ;  /* 0x000000040c007c0c */ /* 0x020fda000bf05270 */
[----:B------:R-:W-:Y:S05]  /*52d0*/  @P0 BRA `(.L_x_220) ;  /* 0xffffffb800240947 */ /* 0x000fea000383ffff */
[----:B------:R-:W-:Y:S05]  /*52e0*/  BSYNC B0 ;  /* 0x0000000000007941 */ /* 0x000fea0003800000 */
.L_x_127:
[----:B------:R-:W5:Y:S01]  /*52f0*/  LDCU UR4, c[0x0][0x3e0] ;  /* 0x00007c00ff0477ac */ /* 0x000f620008000800 */
[----:B------:R-:W0:Y:S01]  /*5300*/  LDC.64 R6, c[0x0][0x380] ;  /* 0x0000e000ff067b82 */ /* 0x000e220000000a00 */
[----:B------:R-:W-:Y:S01]  /*5310*/  BSSY.RECONVERGENT B0, `(.L_x_221) ;  /* 0x000001c000007945 */ /* 0x000fe20003800200 */
[----:B-----5:R-:W-:-:S04]  /*5320*/  MOV R13, UR4 ;  /* 0x00000004000d7c02 */ /* 0x020fc80008000f00 */
[-C--:B------:R-:W-:Y:S01]  /*5330*/  ISETP.GE.U32.AND P0, PT, R0, R13.reuse, PT ;  /* 0x0000000d0000720c */ /* 0x080fe20003f06070 */
[----:B------:R-:W-:-:S04]  /*5340*/  IMAD R5, R2, R13, R2 ;  /* 0x0000000d02057224 */ /* 0x000fc800078e0202 */
[----:B0-----:R-:W-:-:S08]  /*5350*/  IMAD.WIDE.U32 R6, R5, 0x8, R6 ;  /* 0x0000000805067825 */ /* 0x001fd000078e0006 */
[----:B------:R-:W-:Y:S05]  /*5360*/  @P0 BRA `(.L_x_222) ;  /* 0x0000000000580947 */ /* 0x000fea0003800000 */
[----:B------:R-:W-:-:S07]  /*5370*/  IMAD.MOV.U32 R2, RZ, RZ, R0 ;  /* 0x000000ffff027224 */ /* 0x000fce00078e0000 */
.L_x_225:
[----:B------:R-:W-:Y:S01]  /*5380*/  ISETP.NE.AND P0, PT, R2, RZ, PT ;  /* 0x000000ff0200720c */ /* 0x000fe20003f05270 */
[----:B------:R-:W-:Y:S01]  /*5390*/  BSSY.RECONVERGENT B1, `(.L_x_223) ;  /* 0x0000010000017945 */ /* 0x000fe20003800200 */
[----:B------:R-:W-:-:S11]  /*53a0*/  IMAD.U32 R13, RZ, RZ, UR9 ;  /* 0x00000009ff0d7e24 */ /* 0x000fd6000f8e00ff */
[----:B0-----:R-:W0:Y:S04]  /*53b0*/  @!P0 LDS.64 R8, [UR6+0x8] ;  /* 0x00000806ff088984 */ /* 0x001e280008000a00 */
[----:B0-----:R0:W-:Y:S01]  /*53c0*/  @!P0 STG.E.64 desc[UR10][R6.64], R8 ;  /* 0x0000000806008986 */ /* 0x0011e2000c101b0a */
[----:B------:R-:W-:Y:S05]  /*53d0*/  @!P0 BRA `(.L_x_224) ;  /* 0x00000000002c8947 */ /* 0x000fea0003800000 */
[----:B------:R-:W-:-:S04]  /*53e0*/  IADD3 R5, PT, PT, -R2, UR9, RZ ;  /* 0x0000000902057c10 */ /* 0x000fc8000fffe1ff */
[----:B------:R-:W-:-:S05]  /*53f0*/  LEA R5, R5, UR6, 0x3 ;  /* 0x0000000605057c11 */ /* 0x000fca000f8e18ff */
[----:B0-----:R-:W0:Y:S02]  /*5400*/  LDS.64 R8, [R5+0x8] ;  /* 0x0000080005087984 */ /* 0x001e240000000a00 */
[C---:B0-----:R-:W-:Y:S02]  /*5410*/  ISETP.NE.U32.AND P0, PT, R8.reuse, RZ, PT ;  /* 0x000000ff0800720c */ /* 0x041fe40003f05070 */
[----:B------:R-:W-:Y:S02]  /*5420*/  IADD3 R10, P1, PT, -R8, UR12, RZ ;  /* 0x0000000c080a7c10 */ /* 0x000fe4000ff3e1ff */
[C---:B------:R-:W-:Y:S02]  /*5430*/  ISETP.NE.AND.EX P0, PT, R9.reuse, RZ, PT, P0 ;  /* 0x000000ff0900720c */ /* 0x040fe40003f05300 */
[----:B------:R-:W-:Y:S02]  /*5440*/  IADD3.X R8, PT, PT, ~R9, UR13, RZ, P1, !PT ;  /* 0x0000000d09087c10 */ /* 0x000fe40008ffe5ff */
[----:B------:R-:W-:-:S02]  /*5450*/  SEL R10, R10, RZ, P0 ;  /* 0x000000ff0a0a7207 */ /* 0x000fc40000000000 */
[----:B------:R-:W-:Y:S01]  /*5460*/  SEL R11, R8, RZ, P0 ;  /* 0x000000ff080b7207 */ /* 0x000fe20000000000 */
[----:B------:R-:W-:-:S05]  /*5470*/  IMAD.WIDE.U32 R8, R2, 0x8, R6 ;  /* 0x0000000802087825 */ /* 0x000fca00078e0006 */
[----:B------:R0:W-:Y:S02]  /*5480*/  STG.E.64 desc[UR10][R8.64], R10 ;  /* 0x0000000a08007986 */ /* 0x0001e4000c101b0a */
.L_x_224:
[----:B------:R-:W-:Y:S05]  /*5490*/  BSYNC.RECONVERGENT B1 ;  /* 0x0000000000017941 */ /* 0x000fea0003800200 */
.L_x_223:
[----:B-1----:R-:W-:-:S05]  /*54a0*/  IMAD.IADD R2, R3, 0x1, R2 ;  /* 0x0000000103027824 */ /* 0x002fca00078e0202 */
[----:B------:R-:W-:-:S13]  /*54b0*/  ISETP.GE.U32.AND P0, PT, R2, R13, PT ;  /* 0x0000000d0200720c */ /* 0x000fda0003f06070 */
[----:B------:R-:W-:Y:S05]  /*54c0*/  @!P0 BRA `(.L_x_225) ;  /* 0xfffffffc00ac8947 */ /* 0x000fea000383ffff */
.L_x_222:
[----:B------:R-:W-:Y:S05]  /*54d0*/  BSYNC.RECONVERGENT B0 ;  /* 0x0000000000007941 */ /* 0x000fea0003800200 */
.L_x_221:
[----:B------:R-:W-:-:S13]  /*54e0*/  ISETP.NE.AND P0, PT, R0, RZ, PT ;  /* 0x000000ff0000720c */ /* 0x000fda0003f05270 */
[----:B------:R-:W-:Y:S05]  /*54f0*/  @P0 EXIT ;  /* 0x000000000000094d */ /* 0x000fea0003800000 */
[----:B------:R-:W5:Y:S01]  /*5500*/  LDS.64 R4, [R4+0x8] ;  /* 0x0000080004047984 */ /* 0x000f620000000a00 */
[----:B0-----:R-:W-:-:S05]  /*5510*/  IMAD.WIDE.U32 R6, R13, 0x8, R6 ;  /* 0x000000080d067825 */ /* 0x001fca00078e0006 */
[----:B-----5:R-:W-:Y:S01]  /*5520*/  STG.E.64 desc[UR10][R6.64], R4 ;  /* 0x0000000406007986 */ /* 0x020fe2000c101b0a */
[----:B------:R-:W-:Y:S05]  /*5530*/  EXIT ;  /* 0x000000000000794d */ /* 0x000fea0003800000 */
        .weak           $__internal_1_$__cuda_sm20_rem_u64
        .type           $__internal_1_$__cuda_sm20_rem_u64,@function
        .size           $__internal_1_$__cuda_sm20_rem_u64,(.L_x_228 - $__internal_1_$__cuda_sm20_rem_u64)
$__internal_1_$__cuda_sm20_rem_u64:
[----:B------:R-:W-:Y:S01]  /*5540*/  MOV R44, R34 ;  /* 0x00000022002c7202 */ /* 0x000fe20000000f00 */
[----:B------:R-:W-:-:S04]  /*5550*/  IMAD.MOV.U32 R45, RZ, RZ, R31 ;  /* 0x000000ffff2d7224 */ /* 0x000fc800078e001f */
[----:B------:R-:W0:Y:S08]  /*5560*/  I2F.U64.RP R36, R44 ;  /* 0x0000002c00247312 */ /* 0x000e300000309000 */
[----:B0-----:R-:W0:Y:S02]  /*5570*/  MUFU.RCP R38, R36 ;  /* 0x0000002400267308 */ /* 0x001e240000001000 */
[----:B0-----:R-:W-:-:S06]  /*5580*/  VIADD R38, R38, 0x1ffffffe ;  /* 0x1ffffffe26267836 */ /* 0x001fcc0000000000 */
[----:B------:R-:W0:Y:S02]  /*5590*/  F2I.U64.TRUNC R40, R38 ;  /* 0x0000002600287311 */ /* 0x000e24000020d800 */
[----:B0-----:R-:W-:-:S04]  /*55a0*/  IMAD.WIDE.U32 R42, R40, R34, RZ ;  /* 0x00000022282a7225 */ /* 0x001fc800078e00ff */
[C---:B------:R-:W-:Y:S01]  /*55b0*/  IMAD R35, R40.reuse, R31, R43 ;  /* 0x0000001f28237224 */ /* 0x040fe200078e022b */
[----:B------:R-:W-:Y:S02]  /*55c0*/  IADD3 R37, P0, PT, RZ, -R42, RZ ;  /* 0x8000002aff257210 */ /* 0x000fe40007f1e0ff */
[----:B------:R-:W-:Y:S01]  /*55d0*/  MOV R43, R40 ;  /* 0x00000028002b7202 */ /* 0x000fe20000000f00 */
        /* <DEDUP_REMOVED lines=9> */
[----:B------:R-:W-:-:S03]  /*5670*/  IMAD.WIDE.U32 R40, R37, R34, RZ ;  /* 0x0000002225287225 */ /* 0x000fc600078e00ff */
[----:B------:R-:W-:Y:S01]  /*5680*/  IADD3.X R35, PT, PT, RZ, RZ, R35, P2, P1 ;  /* 0x000000ffff237210 */ /* 0x000fe200017e2423 */
[----:B------:R-:W-:Y:S01]  /*5690*/  IMAD R38, R37, R31, R41 ;  /* 0x0000001f25267224 */ /* 0x000fe200078e0229 */
[----:B------:R-:W-:Y:S01]  /*56a0*/  IADD3 R40, P0, PT, RZ, -R40, RZ ;  /* 0x80000028ff287210 */ /* 0x000fe20007f1e0ff */
[----:B------:R-:W-:Y:S02]  /*56b0*/  HFMA2 R41, -RZ, RZ, 0, 0 ;  /* 0x00000000ff297431 */ /* 0x000fe400000001ff */
        /* <DEDUP_REMOVED lines=11> */
[----:B------:R-:W-:-:S04]  /*5770*/  IMAD.WIDE.U32 R36, R36, R33, R40 ;  /* 0x0000002124247225 */ /* 0x000fc800078e0028 */
[C---:B------:R-:W-:Y:S02]  /*5780*/  IMAD R35, R38.reuse, R33, RZ ;  /* 0x0000002126237224 */ /* 0x040fe400078e02ff */
[----:B------:R-:W-:-:S04]  /*5790*/  IMAD.HI.U32 R36, P0, R38, R30, R36 ;  /* 0x0000001e26247227 */ /* 0x000fc80007800024 */
[----:B------:R-:W-:Y:S01]  /*57a0*/  IMAD.HI.U32 R38, R38, R33, RZ ;  /* 0x0000002126267227 */ /* 0x000fe200078e00ff */
[----:B------:R-:W-:-:S03]  /*57b0*/  IADD3 R35, P1, PT, R35, R36, RZ ;  /* 0x0000002423237210 */ /* 0x000fc60007f3e0ff */
[----:B------:R-:W-:Y:S02]  /*57c0*/  IMAD.X R37, RZ, RZ, R38, P0 ;  /* 0x000000ffff257224 */ /* 0x000fe400000e0626 */
[----:B------:R-:W-:-:S04]  /*57d0*/  IMAD.WIDE.U32 R40, R35, R34, RZ ;  /* 0x0000002223287225 */ /* 0x000fc800078e00ff */
[----:B------:R-:W-:Y:S02]  /*57e0*/  IMAD.X R37, RZ, RZ, R37, P1 ;  /* 0x000000ffff257224 */ /* 0x000fe400008e0625 */
[----:B------:R-:W-:Y:S01]  /*57f0*/  IMAD R35, R35, R31, R41 ;  /* 0x0000001f23237224 */ /* 0x000fe200078e0229 */
[----:B------:R-:W-:-:S03]  /*5800*/  IADD3 R41, P1, PT, -R40, R30, RZ ;  /* 0x0000001e28297210 */ /* 0x000fc60007f3e1ff */
[-C--:B------:R-:W-:Y:S01]  /*5810*/  IMAD R30, R37, R34.reuse, R35 ;  /* 0x00000022251e7224 */ /* 0x080fe200078e0223 */
[----:B------:R-:W-:-:S03]  /*5820*/  ISETP.GE.U32.AND P0, PT, R41, R34, PT ;  /* 0x000000222900720c */ /* 0x000fc60003f06070 */
[----:B------:R-:W-:Y:S01]  /*5830*/  IMAD.X R30, R33, 0x1, ~R30, P1 ;  /* 0x00000001211e7824 */ /* 0x000fe200008e0e1e */
[----:B------:R-:W-:-:S04]  /*5840*/  IADD3 R36, P1, PT, -R34, R41, RZ ;  /* 0x0000002922247210 */ /* 0x000fc80007f3e1ff */
[----:B------:R-:W-:Y:S02]  /*5850*/  ISETP.GE.U32.AND.EX P0, PT, R30, R31, PT, P0 ;  /* 0x0000001f1e00720c */ /* 0x000fe40003f06100 */
[-C--:B------:R-:W-:Y:S02]  /*5860*/  IADD3.X R33, PT, PT, ~R31, R30.reuse, RZ, P1, !PT ;  /* 0x0000001e1f217210 */ /* 0x080fe40000ffe5ff */
[----:B------:R-:W-:Y:S02]  /*5870*/  SEL R41, R36, R41, P0 ;  /* 0x0000002924297207 */ /* 0x000fe40000000000 */
[----:B------:R-:W-:Y:S02]  /*5880*/  SEL R30, R33, R30, P0 ;  /* 0x0000001e211e7207 */ /* 0x000fe40000000000 */
[----:B------:R-:W-:Y:S02]  /*5890*/  IADD3 R36, P2, PT, -R34, R41, RZ ;  /* 0x0000002922247210 */ /* 0x000fe40007f5e1ff */
[----:B------:R-:W-:-:S02]  /*58a0*/  ISETP.GE.U32.AND P0, PT, R41, R34, PT ;  /* 0x000000222900720c */ /* 0x000fc40003f06070 */
[----:B------:R-:W-:Y:S01]  /*58b0*/  ISETP.NE.U32.AND P1, PT, R34, RZ, PT ;  /* 0x000000ff2200720c */ /* 0x000fe20003f25070 */
[C---:B------:R-:W-:Y:S01]  /*58c0*/  IMAD.X R33, R30.reuse, 0x1, ~R31, P2 ;  /* 0x000000011e217824 */ /* 0x040fe200010e0e1f */
[----:B------:R-:W-:Y:S02]  /*58d0*/  ISETP.GE.U32.AND.EX P0, PT, R30, R31, PT, P0 ;  /* 0x0000001f1e00720c */ /* 0x000fe40003f06100 */
[----:B------:R-:W-:Y:S02]  /*58e0*/  ISETP.NE.AND.EX P1, PT, R31, RZ, PT, P1 ;  /* 0x000000ff1f00720c */ /* 0x000fe40003f25310 */
[----:B------:R-:W-:Y:S02]  /*58f0*/  SEL R33, R33, R30, P0 ;  /* 0x0000001e21217207 */ /* 0x000fe40000000000 */
[----:B------:R-:W-:Y:S02]  /*5900*/  SEL R36, R36, R41, P0 ;  /* 0x0000002924247207 */ /* 0x000fe40000000000 */
[----:B------:R-:W-:Y:S01]  /*5910*/  SEL R37, R33, 0xffffffff, P1 ;  /* 0xffffffff21257807 */ /* 0x000fe20000800000 */
[----:B------:R-:W-:Y:S01]  /*5920*/  IMAD.MOV.U32 R33, RZ, RZ, 0x0 ;  /* 0x00000000ff217424 */ /* 0x000fe200078e00ff */
[----:B------:R-:W-:-:S03]  /*5930*/  SEL R36, R36, 0xffffffff, P1 ;  /* 0xffffffff24247807 */ /* 0x000fc60000800000 */
[----:B------:R-:W-:Y:S05]  /*5940*/  RET.REL.NODEC R32 `(fused_keyswitch_blind_rotate_kernel) ;  /* 0xffffffa420ac7950 */ /* 0x000fea0003c3ffff */
.L_x_226:
        /* <DEDUP_REMOVED lines=11> */
.L_x_228:


//--------------------- .nv.shared.fused_blind_rotate_kernel --------------------------
	.section	.nv.shared.fused_blind_rotate_kernel,"aw",@nobits
	.sectionflags	@""
	.align	16
	.zero		1024


//--------------------- .nv.shared.reserved.0     --------------------------
	.section	.nv.shared.reserved.0,"aw",@nobits
	.weak		__nv_reservedSMEM_offset_0_alias
	.size		__nv_reservedSMEM_offset_0_alias, 0, 64
	.other		__nv_reservedSMEM_offset_0_alias,@"STO_CUDA_RESERVED_SHARED STV_DEFAULT"
__nv_reservedSMEM_offset_0_alias:
	.zero		0
	.zero		64


//--------------------- .nv.shared.fused_keyswitch_blind_rotate_kernel --------------------------
	.section	.nv.shared.fused_keyswitch_blind_rotate_kernel,"aw",@nobits
	.sectionflags	@""
	.align	16
	.zero		1024


//--------------------- .nv.constant0.fused_blind_rotate_kernel --------------------------
	.section	.nv.constant0.fused_blind_rotate_kernel,"a",@progbits
	.sectionflags	@""
	.align	4
.nv.constant0.fused_blind_rotate_kernel:
	.zero		1080


//--------------------- .nv.constant0.fused_keyswitch_blind_rotate_kernel --------------------------
	.section	.nv.constant0.fused_keyswitch_blind_rotate_kernel,"a",@progbits
	.sectionflags	@""
	.align	4
.nv.constant0.fused_keyswitch_blind_rotate_kernel:
	.zero		1088


//--------------------- SYMBOLS --------------------------

	.type		.nv.reservedSmem.offset0,@object
	.size		.nv.reservedSmem.offset0,0x4
	.type		.nv.reservedSmem.cap,@object
	.size		.nv.reservedSmem.cap,0x4
